//
// Generated by NVIDIA NVVM Compiler
//
// Compiler Build ID: CL-36424714
// Cuda compilation tools, release 13.0, V13.0.88
// Based on NVVM 20.0.0
//

.version 9.0
.target sm_100
.address_size 64

	// .globl	CUDA_spatial_gather_hwc

.visible .entry CUDA_spatial_gather_hwc(
	.param .u64 .ptr .align 1 CUDA_spatial_gather_hwc_param_0,
	.param .u64 .ptr .align 1 CUDA_spatial_gather_hwc_param_1,
	.param .u64 .ptr .align 1 CUDA_spatial_gather_hwc_param_2,
	.param .u32 CUDA_spatial_gather_hwc_param_3,
	.param .u32 CUDA_spatial_gather_hwc_param_4,
	.param .u32 CUDA_spatial_gather_hwc_param_5,
	.param .u32 CUDA_spatial_gather_hwc_param_6
)
{
	.reg .b32 	%r<7>;
	.reg .b32 	%f<2>;
	.reg .b64 	%rd<13>;

	ld.param.u64 	%rd1, [CUDA_spatial_gather_hwc_param_0];
	ld.param.u64 	%rd2, [CUDA_spatial_gather_hwc_param_1];
	ld.param.u64 	%rd3, [CUDA_spatial_gather_hwc_param_2];
	ld.param.u32 	%r1, [CUDA_spatial_gather_hwc_param_3];
	cvta.to.global.u64 	%rd4, %rd1;
	cvta.to.global.u64 	%rd5, %rd2;
	cvta.to.global.u64 	%rd6, %rd3;
	mov.u32 	%r2, %ctaid.x;
	mov.u32 	%r3, %tid.x;
	mul.wide.u32 	%rd7, %r2, 4;
	add.s64 	%rd8, %rd6, %rd7;
	ld.global.u32 	%r4, [%rd8];
	mad.lo.s32 	%r5, %r4, %r1, %r3;
	mad.lo.s32 	%r6, %r1, %r2, %r3;
	mul.wide.s32 	%rd9, %r5, 4;
	add.s64 	%rd10, %rd5, %rd9;
	ld.global.f32 	%f1, [%rd10];
	mul.wide.s32 	%rd11, %r6, 4;
	add.s64 	%rd12, %rd4, %rd11;
	st.global.f32 	[%rd12], %f1;
	ret;

}
	// .globl	CUDA_spatial_scatter_hwc
.visible .entry CUDA_spatial_scatter_hwc(
	.param .u64 .ptr .align 1 CUDA_spatial_scatter_hwc_param_0,
	.param .u64 .ptr .align 1 CUDA_spatial_scatter_hwc_param_1,
	.param .u64 .ptr .align 1 CUDA_spatial_scatter_hwc_param_2,
	.param .u32 CUDA_spatial_scatter_hwc_param_3,
	.param .u32 CUDA_spatial_scatter_hwc_param_4,
	.param .u32 CUDA_spatial_scatter_hwc_param_5,
	.param .u32 CUDA_spatial_scatter_hwc_param_6
)
{
	.reg .b32 	%r<7>;
	.reg .b32 	%f<2>;
	.reg .b64 	%rd<13>;

	ld.param.u64 	%rd1, [CUDA_spatial_scatter_hwc_param_0];
	ld.param.u64 	%rd2, [CUDA_spatial_scatter_hwc_param_1];
	ld.param.u64 	%rd3, [CUDA_spatial_scatter_hwc_param_2];
	ld.param.u32 	%r1, [CUDA_spatial_scatter_hwc_param_3];
	cvta.to.global.u64 	%rd4, %rd2;
	cvta.to.global.u64 	%rd5, %rd1;
	cvta.to.global.u64 	%rd6, %rd3;
	mov.u32 	%r2, %ctaid.x;
	mov.u32 	%r3, %tid.x;
	mul.wide.u32 	%rd7, %r2, 4;
	add.s64 	%rd8, %rd6, %rd7;
	ld.global.u32 	%r4, [%rd8];
	mad.lo.s32 	%r5, %r4, %r1, %r3;
	mul.lo.s32 	%r6, %r1, %r2;
	mul.wide.s32 	%rd9, %r6, 4;
	add.s64 	%rd10, %rd5, %rd9;
	ld.global.f32 	%f1, [%rd10];
	mul.wide.s32 	%rd11, %r5, 4;
	add.s64 	%rd12, %rd4, %rd11;
	st.global.f32 	[%rd12], %f1;
	ret;

}
	// .globl	CUDA_depthwise_conv2d_chw_k3_perregion
.visible .entry CUDA_depthwise_conv2d_chw_k3_perregion(
	.param .u64 .ptr .align 1 CUDA_depthwise_conv2d_chw_k3_perregion_param_0,
	.param .u64 .ptr .align 1 CUDA_depthwise_conv2d_chw_k3_perregion_param_1,
	.param .u64 .ptr .align 1 CUDA_depthwise_conv2d_chw_k3_perregion_param_2,
	.param .u32 CUDA_depthwise_conv2d_chw_k3_perregion_param_3,
	.param .u32 CUDA_depthwise_conv2d_chw_k3_perregion_param_4,
	.param .u32 CUDA_depthwise_conv2d_chw_k3_perregion_param_5,
	.param .u32 CUDA_depthwise_conv2d_chw_k3_perregion_param_6,
	.param .u32 CUDA_depthwise_conv2d_chw_k3_perregion_param_7,
	.param .u32 CUDA_depthwise_conv2d_chw_k3_perregion_param_8
)
{
	.reg .pred 	%p<21>;
	.reg .b32 	%r<30>;
	.reg .b32 	%f<48>;
	.reg .b64 	%rd<31>;

	ld.param.u64 	%rd9, [CUDA_depthwise_conv2d_chw_k3_perregion_param_0];
	ld.param.u64 	%rd7, [CUDA_depthwise_conv2d_chw_k3_perregion_param_1];
	ld.param.u64 	%rd8, [CUDA_depthwise_conv2d_chw_k3_perregion_param_2];
	ld.param.u32 	%r7, [CUDA_depthwise_conv2d_chw_k3_perregion_param_4];
	ld.param.u32 	%r10, [CUDA_depthwise_conv2d_chw_k3_perregion_param_5];
	ld.param.u32 	%r9, [CUDA_depthwise_conv2d_chw_k3_perregion_param_6];
	cvta.to.global.u64 	%rd1, %rd9;
	mov.u32 	%r11, %ctaid.x;
	mov.u32 	%r12, %ntid.x;
	mov.u32 	%r13, %tid.x;
	mad.lo.s32 	%r1, %r11, %r12, %r13;
	mov.u32 	%r14, %ctaid.y;
	mov.u32 	%r15, %ntid.y;
	mov.u32 	%r16, %tid.y;
	mad.lo.s32 	%r17, %r14, %r15, %r16;
	setp.ge.s32 	%p3, %r1, %r9;
	setp.ge.s32 	%p4, %r17, %r10;
	or.pred  	%p5, %p3, %p4;
	@%p5 bra 	$L__BB2_22;
	mov.u32 	%r18, %ctaid.z;
	cvta.to.global.u64 	%rd10, %rd7;
	mul.lo.s32 	%r19, %r9, %r10;
	mul.lo.s32 	%r3, %r19, %r18;
	rem.u32 	%r20, %r18, %r7;
	mul.lo.s32 	%r21, %r20, 9;
	setp.eq.s32 	%p6, %r17, 0;
	mul.wide.u32 	%rd11, %r21, 4;
	add.s64 	%rd2, %rd10, %rd11;
	mov.f32 	%f41, 0f00000000;
	@%p6 bra 	$L__BB2_8;
	add.s32 	%r22, %r17, -1;
	mad.lo.s32 	%r4, %r22, %r9, %r3;
	setp.lt.s32 	%p7, %r1, 1;
	setp.gt.s32 	%p8, %r1, %r9;
	or.pred  	%p9, %p7, %p8;
	cvt.s64.s32 	%rd12, %r1;
	cvt.s64.s32 	%rd13, %r4;
	add.s64 	%rd14, %rd13, %rd12;
	shl.b64 	%rd15, %rd14, 2;
	add.s64 	%rd3, %rd1, %rd15;
	mov.f32 	%f41, 0f00000000;
	@%p9 bra 	$L__BB2_4;
	ld.global.f32 	%f21, [%rd2];
	ld.global.f32 	%f22, [%rd3+-4];
	fma.rn.f32 	%f41, %f21, %f22, 0f00000000;
$L__BB2_4:
	setp.lt.s32 	%p10, %r1, 0;
	@%p10 bra 	$L__BB2_6;
	add.s32 	%r23, %r4, %r1;
	ld.global.f32 	%f23, [%rd2+4];
	mul.wide.s32 	%rd16, %r23, 4;
	add.s64 	%rd17, %rd1, %rd16;
	ld.global.f32 	%f24, [%rd17];
	fma.rn.f32 	%f41, %f23, %f24, %f41;
$L__BB2_6:
	add.s32 	%r24, %r1, 1;
	setp.lt.s32 	%p11, %r1, -1;
	setp.ge.s32 	%p12, %r24, %r9;
	or.pred  	%p13, %p11, %p12;
	@%p13 bra 	$L__BB2_8;
	ld.global.f32 	%f25, [%rd2+8];
	ld.global.f32 	%f26, [%rd3+4];
	fma.rn.f32 	%f41, %f25, %f26, %f41;
$L__BB2_8:
	mad.lo.s32 	%r5, %r17, %r9, %r3;
	setp.lt.s32 	%p14, %r1, 1;
	setp.gt.s32 	%p15, %r1, %r9;
	or.pred  	%p1, %p14, %p15;
	cvt.s64.s32 	%rd4, %r1;
	cvt.s64.s32 	%rd18, %r5;
	add.s64 	%rd19, %rd18, %rd4;
	shl.b64 	%rd20, %rd19, 2;
	add.s64 	%rd5, %rd1, %rd20;
	@%p1 bra 	$L__BB2_10;
	ld.global.f32 	%f27, [%rd2+12];
	ld.global.f32 	%f28, [%rd5+-4];
	fma.rn.f32 	%f41, %f27, %f28, %f41;
$L__BB2_10:
	setp.lt.s32 	%p16, %r1, 0;
	@%p16 bra 	$L__BB2_12;
	add.s32 	%r25, %r5, %r1;
	ld.global.f32 	%f29, [%rd2+16];
	mul.wide.s32 	%rd21, %r25, 4;
	add.s64 	%rd22, %rd1, %rd21;
	ld.global.f32 	%f30, [%rd22];
	fma.rn.f32 	%f41, %f29, %f30, %f41;
$L__BB2_12:
	add.s32 	%r26, %r1, 1;
	setp.lt.s32 	%p17, %r1, -1;
	setp.ge.s32 	%p18, %r26, %r9;
	or.pred  	%p2, %p17, %p18;
	@%p2 bra 	$L__BB2_14;
	ld.global.f32 	%f31, [%rd2+20];
	ld.global.f32 	%f32, [%rd5+4];
	fma.rn.f32 	%f41, %f31, %f32, %f41;
$L__BB2_14:
	add.s32 	%r27, %r17, 1;
	setp.ge.u32 	%p19, %r27, %r10;
	@%p19 bra 	$L__BB2_21;
	add.s32 	%r6, %r5, %r9;
	cvt.s64.s32 	%rd23, %r6;
	add.s64 	%rd24, %rd23, %rd4;
	shl.b64 	%rd25, %rd24, 2;
	add.s64 	%rd6, %rd1, %rd25;
	@%p1 bra 	$L__BB2_17;
	ld.global.f32 	%f33, [%rd2+24];
	ld.global.f32 	%f34, [%rd6+-4];
	fma.rn.f32 	%f41, %f33, %f34, %f41;
$L__BB2_17:
	setp.lt.s32 	%p20, %r1, 0;
	@%p20 bra 	$L__BB2_19;
	add.s32 	%r28, %r6, %r1;
	ld.global.f32 	%f35, [%rd2+28];
	mul.wide.s32 	%rd26, %r28, 4;
	add.s64 	%rd27, %rd1, %rd26;
	ld.global.f32 	%f36, [%rd27];
	fma.rn.f32 	%f41, %f35, %f36, %f41;
$L__BB2_19:
	@%p2 bra 	$L__BB2_21;
	ld.global.f32 	%f37, [%rd2+32];
	ld.global.f32 	%f38, [%rd6+4];
	fma.rn.f32 	%f41, %f37, %f38, %f41;
$L__BB2_21:
	add.s32 	%r29, %r5, %r1;
	cvta.to.global.u64 	%rd28, %rd8;
	mul.wide.s32 	%rd29, %r29, 4;
	add.s64 	%rd30, %rd28, %rd29;
	st.global.f32 	[%rd30], %f41;
$L__BB2_22:
	ret;

}
	// .globl	CUDA_depthwise_conv2d_chw_k3_permap
.visible .entry CUDA_depthwise_conv2d_chw_k3_permap(
	.param .u64 .ptr .align 1 CUDA_depthwise_conv2d_chw_k3_permap_param_0,
	.param .u64 .ptr .align 1 CUDA_depthwise_conv2d_chw_k3_permap_param_1,
	.param .u64 .ptr .align 1 CUDA_depthwise_conv2d_chw_k3_permap_param_2,
	.param .u32 CUDA_depthwise_conv2d_chw_k3_permap_param_3,
	.param .u32 CUDA_depthwise_conv2d_chw_k3_permap_param_4,
	.param .u32 CUDA_depthwise_conv2d_chw_k3_permap_param_5,
	.param .u32 CUDA_depthwise_conv2d_chw_k3_permap_param_6,
	.param .u32 CUDA_depthwise_conv2d_chw_k3_permap_param_7,
	.param .u32 CUDA_depthwise_conv2d_chw_k3_permap_param_8
)
{
	.reg .pred 	%p<33>;
	.reg .b32 	%r<42>;
	.reg .b32 	%f<48>;
	.reg .b64 	%rd<32>;

	ld.param.u64 	%rd9, [CUDA_depthwise_conv2d_chw_k3_permap_param_0];
	ld.param.u64 	%rd7, [CUDA_depthwise_conv2d_chw_k3_permap_param_1];
	ld.param.u64 	%rd8, [CUDA_depthwise_conv2d_chw_k3_permap_param_2];
	ld.param.u32 	%r17, [CUDA_depthwise_conv2d_chw_k3_permap_param_4];
	ld.param.u32 	%r18, [CUDA_depthwise_conv2d_chw_k3_permap_param_5];
	ld.param.u32 	%r19, [CUDA_depthwise_conv2d_chw_k3_permap_param_6];
	ld.param.u32 	%r20, [CUDA_depthwise_conv2d_chw_k3_permap_param_7];
	ld.param.u32 	%r21, [CUDA_depthwise_conv2d_chw_k3_permap_param_8];
	cvta.to.global.u64 	%rd1, %rd9;
	setp.lt.s32 	%p2, %r20, 1;
	@%p2 bra 	$L__BB3_29;
	setp.lt.s32 	%p3, %r21, 1;
	@%p3 bra 	$L__BB3_29;
	mov.u32 	%r23, %ctaid.x;
	mul.lo.s32 	%r24, %r19, %r18;
	mov.u32 	%r25, %ctaid.y;
	mad.lo.s32 	%r26, %r17, %r25, %r23;
	mul.lo.s32 	%r1, %r24, %r26;
	mul.lo.s32 	%r27, %r23, 9;
	cvta.to.global.u64 	%rd10, %rd7;
	mul.wide.u32 	%rd11, %r27, 4;
	add.s64 	%rd2, %rd10, %rd11;
	mov.u32 	%r2, %tid.x;
	mov.u32 	%r3, %tid.y;
	cvta.to.global.u64 	%rd3, %rd8;
	mov.b32 	%r40, 0;
	mov.u32 	%r4, %ntid.x;
$L__BB3_3:
	mov.u32 	%r28, %ntid.y;
	mad.lo.s32 	%r6, %r40, %r28, %r3;
	setp.lt.s32 	%p4, %r6, %r18;
	@%p4 bra 	$L__BB3_4;
	bra.uni 	$L__BB3_29;
$L__BB3_4:
	mul.lo.s32 	%r30, %r6, %r19;
	add.s32 	%r10, %r30, %r1;
	sub.s32 	%r31, %r30, %r19;
	add.s32 	%r11, %r31, %r1;
	add.s32 	%r12, %r11, -1;
	add.s32 	%r13, %r12, %r19;
	add.s32 	%r32, %r6, 1;
	setp.lt.s32 	%p5, %r6, -1;
	setp.ge.s32 	%p6, %r32, %r18;
	or.pred  	%p1, %p5, %p6;
	add.s32 	%r14, %r10, %r19;
	add.s32 	%r15, %r13, %r19;
	mov.b32 	%r41, 0;
	cvt.s64.s32 	%rd25, %r14;
	cvt.s64.s32 	%rd19, %r10;
	cvt.s64.s32 	%rd13, %r11;
	bra.uni 	$L__BB3_27;
$L__BB3_5:
	setp.lt.s32 	%p8, %r6, 1;
	mov.f32 	%f44, 0f00000000;
	@%p8 bra 	$L__BB3_12;
	setp.lt.s32 	%p9, %r8, 1;
	setp.gt.s32 	%p10, %r8, %r19;
	or.pred  	%p11, %p9, %p10;
	add.s32 	%r33, %r8, %r12;
	mul.wide.s32 	%rd12, %r33, 4;
	add.s64 	%rd4, %rd1, %rd12;
	mov.f32 	%f44, 0f00000000;
	@%p11 bra 	$L__BB3_8;
	ld.global.f32 	%f21, [%rd2];
	ld.global.f32 	%f22, [%rd4];
	fma.rn.f32 	%f44, %f21, %f22, 0f00000000;
$L__BB3_8:
	setp.lt.s32 	%p12, %r8, 0;
	@%p12 bra 	$L__BB3_10;
	ld.global.f32 	%f23, [%rd2+4];
	ld.global.f32 	%f24, [%rd4+4];
	fma.rn.f32 	%f44, %f23, %f24, %f44;
$L__BB3_10:
	add.s32 	%r34, %r8, 1;
	setp.lt.s32 	%p13, %r8, -1;
	setp.ge.s32 	%p14, %r34, %r19;
	or.pred  	%p15, %p13, %p14;
	@%p15 bra 	$L__BB3_12;
	ld.global.f32 	%f25, [%rd2+8];
	cvt.s64.s32 	%rd14, %r8;
	add.s64 	%rd15, %rd13, %rd14;
	shl.b64 	%rd16, %rd15, 2;
	add.s64 	%rd17, %rd1, %rd16;
	ld.global.f32 	%f26, [%rd17+4];
	fma.rn.f32 	%f44, %f25, %f26, %f44;
$L__BB3_12:
	setp.lt.s32 	%p16, %r6, 0;
	@%p16 bra 	$L__BB3_19;
	setp.lt.s32 	%p17, %r8, 1;
	setp.gt.s32 	%p18, %r8, %r19;
	or.pred  	%p19, %p17, %p18;
	add.s32 	%r35, %r8, %r13;
	mul.wide.s32 	%rd18, %r35, 4;
	add.s64 	%rd5, %rd1, %rd18;
	@%p19 bra 	$L__BB3_15;
	ld.global.f32 	%f27, [%rd2+12];
	ld.global.f32 	%f28, [%rd5];
	fma.rn.f32 	%f44, %f27, %f28, %f44;
$L__BB3_15:
	setp.lt.s32 	%p20, %r8, 0;
	@%p20 bra 	$L__BB3_17;
	ld.global.f32 	%f29, [%rd2+16];
	ld.global.f32 	%f30, [%rd5+4];
	fma.rn.f32 	%f44, %f29, %f30, %f44;
$L__BB3_17:
	add.s32 	%r36, %r8, 1;
	setp.lt.s32 	%p21, %r8, -1;
	setp.ge.s32 	%p22, %r36, %r19;
	or.pred  	%p23, %p21, %p22;
	@%p23 bra 	$L__BB3_19;
	ld.global.f32 	%f31, [%rd2+20];
	cvt.s64.s32 	%rd20, %r8;
	add.s64 	%rd21, %rd19, %rd20;
	shl.b64 	%rd22, %rd21, 2;
	add.s64 	%rd23, %rd1, %rd22;
	ld.global.f32 	%f32, [%rd23+4];
	fma.rn.f32 	%f44, %f31, %f32, %f44;
$L__BB3_19:
	@%p1 bra 	$L__BB3_26;
	setp.lt.s32 	%p24, %r8, 1;
	setp.gt.s32 	%p25, %r8, %r19;
	or.pred  	%p26, %p24, %p25;
	add.s32 	%r37, %r8, %r15;
	mul.wide.s32 	%rd24, %r37, 4;
	add.s64 	%rd6, %rd1, %rd24;
	@%p26 bra 	$L__BB3_22;
	ld.global.f32 	%f33, [%rd2+24];
	ld.global.f32 	%f34, [%rd6];
	fma.rn.f32 	%f44, %f33, %f34, %f44;
$L__BB3_22:
	setp.lt.s32 	%p27, %r8, 0;
	@%p27 bra 	$L__BB3_24;
	ld.global.f32 	%f35, [%rd2+28];
	ld.global.f32 	%f36, [%rd6+4];
	fma.rn.f32 	%f44, %f35, %f36, %f44;
$L__BB3_24:
	add.s32 	%r38, %r8, 1;
	setp.lt.s32 	%p28, %r8, -1;
	setp.ge.s32 	%p29, %r38, %r19;
	or.pred  	%p30, %p28, %p29;
	@%p30 bra 	$L__BB3_26;
	ld.global.f32 	%f37, [%rd2+32];
	cvt.s64.s32 	%rd26, %r8;
	add.s64 	%rd27, %rd25, %rd26;
	shl.b64 	%rd28, %rd27, 2;
	add.s64 	%rd29, %rd1, %rd28;
	ld.global.f32 	%f38, [%rd29+4];
	fma.rn.f32 	%f44, %f37, %f38, %f44;
$L__BB3_26:
	add.s32 	%r39, %r10, %r8;
	mul.wide.s32 	%rd30, %r39, 4;
	add.s64 	%rd31, %rd3, %rd30;
	st.global.f32 	[%rd31], %f44;
	add.s32 	%r41, %r41, 1;
	setp.eq.s32 	%p31, %r41, %r21;
	@%p31 bra 	$L__BB3_28;
$L__BB3_27:
	mad.lo.s32 	%r8, %r41, %r4, %r2;
	setp.lt.s32 	%p7, %r8, %r19;
	@%p7 bra 	$L__BB3_5;
$L__BB3_28:
	add.s32 	%r40, %r40, 1;
	setp.ne.s32 	%p32, %r40, %r20;
	@%p32 bra 	$L__BB3_3;
$L__BB3_29:
	ret;

}


// ===== COMPILED SASS (sm_100) =====

	.target	sm_100

	.elftype	@"ET_EXEC"


//--------------------- .note.nv.tkinfo           --------------------------
	.section	.note.nv.tkinfo,"",@"SHT_NOTE"
	.sectionflags	@"SHF_NOTE_NV_TKINFO"
	.tkinfo
        /*0018*/ 	.word	0x00000002
        /*0030*/ 	.string	""
        /*0030*/ 	.string	"ptxas"
        /*0030*/ 	.string	"Cuda compilation tools, release 13.0, V13.0.88"
        /*0030*/ 	.string	"Build cuda_13.0.r13.0/compiler.36424714_0"
        /*0030*/ 	.string	"-arch sm_100 -m 64 "



//--------------------- .note.nv.cuinfo           --------------------------
	.section	.note.nv.cuinfo,"",@"SHT_NOTE"
	.sectionflags	@"SHF_NOTE_NV_CUINFO"
        /*0018*/ 	.short	0x0002
        /*001a*/ 	.short	0x0064
        /*001c*/ 	.short	0x0082
	.zero		2


//--------------------- .nv.info                  --------------------------
	.section	.nv.info,"",@"SHT_CUDA_INFO"
	.align	4


	//----- nvinfo : EIATTR_REGCOUNT
	.align		4
        /*0000*/ 	.byte	0x04, 0x2f
        /*0002*/ 	.short	(.L_1 - .L_0)
	.align		4
.L_0:
        /*0004*/ 	.word	index@(CUDA_spatial_gather_hwc)
        /*0008*/ 	.word	0x0000000c


	//----- nvinfo : EIATTR_FRAME_SIZE
	.align		4
.L_1:
        /*000c*/ 	.byte	0x04, 0x11
        /*000e*/ 	.short	(.L_3 - .L_2)
	.align		4
.L_2:
        /*0010*/ 	.word	index@(CUDA_spatial_gather_hwc)
        /*0014*/ 	.word	0x00000000


	//----- nvinfo : EIATTR_REGCOUNT
	.align		4
.L_3:
        /*0018*/ 	.byte	0x04, 0x2f
        /*001a*/ 	.short	(.L_5 - .L_4)
	.align		4
.L_4:
        /*001c*/ 	.word	index@(CUDA_spatial_scatter_hwc)
        /*0020*/ 	.word	0x0000000c


	//----- nvinfo : EIATTR_FRAME_SIZE
	.align		4
.L_5:
        /*0024*/ 	.byte	0x04, 0x11
        /*0026*/ 	.short	(.L_7 - .L_6)
	.align		4
.L_6:
        /*0028*/ 	.word	index@(CUDA_spatial_scatter_hwc)
        /*002c*/ 	.word	0x00000000


	//----- nvinfo : EIATTR_REGCOUNT
	.align		4
.L_7:
        /*0030*/ 	.byte	0x04, 0x2f
        /*0032*/ 	.short	(.L_9 - .L_8)
	.align		4
.L_8:
        /*0034*/ 	.word	index@(CUDA_depthwise_conv2d_chw_k3_perregion)
        /*0038*/ 	.word	0x00000020


	//----- nvinfo : EIATTR_FRAME_SIZE
	.align		4
.L_9:
        /*003c*/ 	.byte	0x04, 0x11
        /*003e*/ 	.short	(.L_11 - .L_10)
	.align		4
.L_10:
        /*0040*/ 	.word	index@(CUDA_depthwise_conv2d_chw_k3_perregion)
        /*0044*/ 	.word	0x00000000


	//----- nvinfo : EIATTR_REGCOUNT
	.align		4
.L_11:
        /*0048*/ 	.byte	0x04, 0x2f
        /*004a*/ 	.short	(.L_13 - .L_12)
	.align		4
.L_12:
        /*004c*/ 	.word	index@(CUDA_depthwise_conv2d_chw_k3_permap)
        /*0050*/ 	.word	0x00000020


	//----- nvinfo : EIATTR_FRAME_SIZE
	.align		4
.L_13:
        /*0054*/ 	.byte	0x04, 0x11
        /*0056*/ 	.short	(.L_15 - .L_14)
	.align		4
.L_14:
        /*0058*/ 	.word	index@(CUDA_depthwise_conv2d_chw_k3_permap)
        /*005c*/ 	.word	0x00000000


	//----- nvinfo : EIATTR_MIN_STACK_SIZE
	.align		4
.L_15:
        /*0060*/ 	.byte	0x04, 0x12
        /*0062*/ 	.short	(.L_17 - .L_16)
	.align		4
.L_16:
        /*0064*/ 	.word	index@(CUDA_depthwise_conv2d_chw_k3_permap)
        /*0068*/ 	.word	0x00000000


	//----- nvinfo : EIATTR_MIN_STACK_SIZE
	.align		4
.L_17:
        /*006c*/ 	.byte	0x04, 0x12
        /*006e*/ 	.short	(.L_19 - .L_18)
	.align		4
.L_18:
        /*0070*/ 	.word	index@(CUDA_depthwise_conv2d_chw_k3_perregion)
        /*0074*/ 	.word	0x00000000


	//----- nvinfo : EIATTR_MIN_STACK_SIZE
	.align		4
.L_19:
        /*0078*/ 	.byte	0x04, 0x12
        /*007a*/ 	.short	(.L_21 - .L_20)
	.align		4
.L_20:
        /*007c*/ 	.word	index@(CUDA_spatial_scatter_hwc)
        /*0080*/ 	.word	0x00000000


	//----- nvinfo : EIATTR_MIN_STACK_SIZE
	.align		4
.L_21:
        /*0084*/ 	.byte	0x04, 0x12
        /*0086*/ 	.short	(.L_23 - .L_22)
	.align		4
.L_22:
        /*0088*/ 	.word	index@(CUDA_spatial_gather_hwc)
        /*008c*/ 	.word	0x00000000
.L_23:


//--------------------- .nv.compat                --------------------------
	.section	.nv.compat,"",@"SHT_CUDA_COMPAT_INFO"
	.align	4
        /*0000*/ 	.byte	0x02, 0x09, 0x00, 0x00, 0x02, 0x02, 0x01, 0x00, 0x02, 0x05, 0x05, 0x00, 0x03, 0x07, 0x01, 0x01
        /*0010*/ 	.byte	0x02, 0x03, 0x00, 0x00, 0x02, 0x06, 0x01, 0x00, 0x04, 0x0b, 0x08, 0x00, 0x09, 0x00, 0x00, 0x00
        /*0020*/ 	.byte	0x00, 0x00, 0x00, 0x00


//--------------------- .nv.info.CUDA_depthwise_conv2d_chw_k3_permap --------------------------
	.section	.nv.info.CUDA_depthwise_conv2d_chw_k3_permap,"",@"SHT_CUDA_INFO"
	.sectionflags	@""
	.align	4


	//----- nvinfo : EIATTR_CUDA_API_VERSION
	.align		4
        /*0000*/ 	.byte	0x04, 0x37
        /*0002*/ 	.short	(.L_25 - .L_24)
.L_24:
        /*0004*/ 	.word	0x00000082


	//----- nvinfo : EIATTR_KPARAM_INFO
	.align		4
.L_25:
        /*0008*/ 	.byte	0x04, 0x17
        /*000a*/ 	.short	(.L_27 - .L_26)
.L_26:
        /*000c*/ 	.word	0x00000000
        /*0010*/ 	.short	0x0008
        /*0012*/ 	.short	0x002c
        /*0014*/ 	.byte	0x00, 0xf0, 0x11, 0x00


	//----- nvinfo : EIATTR_KPARAM_INFO
	.align		4
.L_27:
        /*0018*/ 	.byte	0x04, 0x17
        /*001a*/ 	.short	(.L_29 - .L_28)
.L_28:
        /*001c*/ 	.word	0x00000000
        /*0020*/ 	.short	0x0007
        /*0022*/ 	.short	0x0028
        /*0024*/ 	.byte	0x00, 0xf0, 0x11, 0x00


	//----- nvinfo : EIATTR_KPARAM_INFO
	.align		4
.L_29:
        /*0028*/ 	.byte	0x04, 0x17
        /*002a*/ 	.short	(.L_31 - .L_30)
.L_30:
        /*002c*/ 	.word	0x00000000
        /*0030*/ 	.short	0x0006
        /*0032*/ 	.short	0x0024
        /*0034*/ 	.byte	0x00, 0xf0, 0x11, 0x00


	//----- nvinfo : EIATTR_KPARAM_INFO
	.align		4
.L_31:
        /*0038*/ 	.byte	0x04, 0x17
        /*003a*/ 	.short	(.L_33 - .L_32)
.L_32:
        /*003c*/ 	.word	0x00000000
        /*0040*/ 	.short	0x0005
        /*0042*/ 	.short	0x0020
        /*0044*/ 	.byte	0x00, 0xf0, 0x11, 0x00


	//----- nvinfo : EIATTR_KPARAM_INFO
	.align		4
.L_33:
        /*0048*/ 	.byte	0x04, 0x17
        /*004a*/ 	.short	(.L_35 - .L_34)
.L_34:
        /*004c*/ 	.word	0x00000000
        /*0050*/ 	.short	0x0004
        /*0052*/ 	.short	0x001c
        /*0054*/ 	.byte	0x00, 0xf0, 0x11, 0x00


	//----- nvinfo : EIATTR_KPARAM_INFO
	.align		4
.L_35:
        /*0058*/ 	.byte	0x04, 0x17
        /*005a*/ 	.short	(.L_37 - .L_36)
.L_36:
        /*005c*/ 	.word	0x00000000
        /*0060*/ 	.short	0x0003
        /*0062*/ 	.short	0x0018
        /*0064*/ 	.byte	0x00, 0xf0, 0x11, 0x00


	//----- nvinfo : EIATTR_KPARAM_INFO
	.align		4
.L_37:
        /*0068*/ 	.byte	0x04, 0x17
        /*006a*/ 	.short	(.L_39 - .L_38)
.L_38:
        /*006c*/ 	.word	0x00000000
        /*0070*/ 	.short	0x0002
        /*0072*/ 	.short	0x0010
        /*0074*/ 	.byte	0x00, 0xf5, 0x21, 0x00


	//----- nvinfo : EIATTR_KPARAM_INFO
	.align		4
.L_39:
        /*0078*/ 	.byte	0x04, 0x17
        /*007a*/ 	.short	(.L_41 - .L_40)
.L_40:
        /*007c*/ 	.word	0x00000000
        /*0080*/ 	.short	0x0001
        /*0082*/ 	.short	0x0008
        /*0084*/ 	.byte	0x00, 0xf5, 0x21, 0x00


	//----- nvinfo : EIATTR_KPARAM_INFO
	.align		4
.L_41:
        /*0088*/ 	.byte	0x04, 0x17
        /*008a*/ 	.short	(.L_43 - .L_42)
.L_42:
        /*008c*/ 	.word	0x00000000
        /*0090*/ 	.short	0x0000
        /*0092*/ 	.short	0x0000
        /*0094*/ 	.byte	0x00, 0xf5, 0x21, 0x00


	//----- nvinfo : EIATTR_SPARSE_MMA_MASK
	.align		4
.L_43:
        /*0098*/ 	.byte	0x03, 0x50
        /*009a*/ 	.short	0x0000


	//----- nvinfo : EIATTR_MAXREG_COUNT
	.align		4
        /*009c*/ 	.byte	0x03, 0x1b
        /*009e*/ 	.short	0x00ff


	//----- nvinfo : EIATTR_MERCURY_ISA_VERSION
	.align		4
        /*00a0*/ 	.byte	0x03, 0x5f
        /*00a2*/ 	.short	0x0101


	//----- nvinfo : EIATTR_VRC_CTA_INIT_COUNT
	.align		4
        /*00a4*/ 	.byte	0x02, 0x4a
	.zero		1
	.zero		1


	//----- nvinfo : EIATTR_EXIT_INSTR_OFFSETS
	.align		4
        /*00a8*/ 	.byte	0x04, 0x1c
        /*00aa*/ 	.short	(.L_45 - .L_44)


	//   ....[0]....
.L_44:
        /*00ac*/ 	.word	0x00000030


	//   ....[1]....
        /*00b0*/ 	.word	0x00000060


	//   ....[2]....
        /*00b4*/ 	.word	0x000001d0


	//   ....[3]....
        /*00b8*/ 	.word	0x000008e0


	//----- nvinfo : EIATTR_CRS_STACK_SIZE
	.align		4
.L_45:
        /*00bc*/ 	.byte	0x04, 0x1e
        /*00be*/ 	.short	(.L_47 - .L_46)
.L_46:
        /*00c0*/ 	.word	0x00000000


	//----- nvinfo : EIATTR_CBANK_PARAM_SIZE
	.align		4
.L_47:
        /*00c4*/ 	.byte	0x03, 0x19
        /*00c6*/ 	.short	0x0030


	//----- nvinfo : EIATTR_PARAM_CBANK
	.align		4
        /*00c8*/ 	.byte	0x04, 0x0a
        /*00ca*/ 	.short	(.L_49 - .L_48)
	.align		4
.L_48:
        /*00cc*/ 	.word	index@(.nv.constant0.CUDA_depthwise_conv2d_chw_k3_permap)
        /*00d0*/ 	.short	0x0380
        /*00d2*/ 	.short	0x0030


	//----- nvinfo : EIATTR_SW_WAR
	.align		4
.L_49:
        /*00d4*/ 	.byte	0x04, 0x36
        /*00d6*/ 	.short	(.L_51 - .L_50)
.L_50:
        /*00d8*/ 	.word	0x00000008
.L_51:


//--------------------- .nv.info.CUDA_depthwise_conv2d_chw_k3_perregion --------------------------
	.section	.nv.info.CUDA_depthwise_conv2d_chw_k3_perregion,"",@"SHT_CUDA_INFO"
	.sectionflags	@""
	.align	4


	//----- nvinfo : EIATTR_CUDA_API_VERSION
	.align		4
        /*0000*/ 	.byte	0x04, 0x37
        /*0002*/ 	.short	(.L_53 - .L_52)
.L_52:
        /*0004*/ 	.word	0x00000082


	//----- nvinfo : EIATTR_KPARAM_INFO
	.align		4
.L_53:
        /*0008*/ 	.byte	0x04, 0x17
        /*000a*/ 	.short	(.L_55 - .L_54)
.L_54:
        /*000c*/ 	.word	0x00000000
        /*0010*/ 	.short	0x0008
        /*0012*/ 	.short	0x002c
        /*0014*/ 	.byte	0x00, 0xf0, 0x11, 0x00


	//----- nvinfo : EIATTR_KPARAM_INFO
	.align		4
.L_55:
        /*0018*/ 	.byte	0x04, 0x17
        /*001a*/ 	.short	(.L_57 - .L_56)
.L_56:
        /*001c*/ 	.word	0x00000000
        /*0020*/ 	.short	0x0007
        /*0022*/ 	.short	0x0028
        /*0024*/ 	.byte	0x00, 0xf0, 0x11, 0x00


	//----- nvinfo : EIATTR_KPARAM_INFO
	.align		4
.L_57:
        /*0028*/ 	.byte	0x04, 0x17
        /*002a*/ 	.short	(.L_59 - .L_58)
.L_58:
        /*002c*/ 	.word	0x00000000
        /*0030*/ 	.short	0x0006
        /*0032*/ 	.short	0x0024
        /*0034*/ 	.byte	0x00, 0xf0, 0x11, 0x00


	//----- nvinfo : EIATTR_KPARAM_INFO
	.align		4
.L_59:
        /*0038*/ 	.byte	0x04, 0x17
        /*003a*/ 	.short	(.L_61 - .L_60)
.L_60:
        /*003c*/ 	.word	0x00000000
        /*0040*/ 	.short	0x0005
        /*0042*/ 	.short	0x0020
        /*0044*/ 	.byte	0x00, 0xf0, 0x11, 0x00


	//----- nvinfo : EIATTR_KPARAM_INFO
	.align		4
.L_61:
        /*0048*/ 	.byte	0x04, 0x17
        /*004a*/ 	.short	(.L_63 - .L_62)
.L_62:
        /*004c*/ 	.word	0x00000000
        /*0050*/ 	.short	0x0004
        /*0052*/ 	.short	0x001c
        /*0054*/ 	.byte	0x00, 0xf0, 0x11, 0x00


	//----- nvinfo : EIATTR_KPARAM_INFO
	.align		4
.L_63:
        /*0058*/ 	.byte	0x04, 0x17
        /*005a*/ 	.short	(.L_65 - .L_64)
.L_64:
        /*005c*/ 	.word	0x00000000
        /*0060*/ 	.short	0x0003
        /*0062*/ 	.short	0x0018
        /*0064*/ 	.byte	0x00, 0xf0, 0x11, 0x00


	//----- nvinfo : EIATTR_KPARAM_INFO
	.align		4
.L_65:
        /*0068*/ 	.byte	0x04, 0x17
        /*006a*/ 	.short	(.L_67 - .L_66)
.L_66:
        /*006c*/ 	.word	0x00000000
        /*0070*/ 	.short	0x0002
        /*0072*/ 	.short	0x0010
        /*0074*/ 	.byte	0x00, 0xf5, 0x21, 0x00


	//----- nvinfo : EIATTR_KPARAM_INFO
	.align		4
.L_67:
        /*0078*/ 	.byte	0x04, 0x17
        /*007a*/ 	.short	(.L_69 - .L_68)
.L_68:
        /*007c*/ 	.word	0x00000000
        /*0080*/ 	.short	0x0001
        /*0082*/ 	.short	0x0008
        /*0084*/ 	.byte	0x00, 0xf5, 0x21, 0x00


	//----- nvinfo : EIATTR_KPARAM_INFO
	.align		4
.L_69:
        /*0088*/ 	.byte	0x04, 0x17
        /*008a*/ 	.short	(.L_71 - .L_70)
.L_70:
        /*008c*/ 	.word	0x00000000
        /*0090*/ 	.short	0x0000
        /*0092*/ 	.short	0x0000
        /*0094*/ 	.byte	0x00, 0xf5, 0x21, 0x00


	//----- nvinfo : EIATTR_SPARSE_MMA_MASK
	.align		4
.L_71:
        /*0098*/ 	.byte	0x03, 0x50
        /*009a*/ 	.short	0x0000


	//----- nvinfo : EIATTR_MAXREG_COUNT
	.align		4
        /*009c*/ 	.byte	0x03, 0x1b
        /*009e*/ 	.short	0x00ff


	//----- nvinfo : EIATTR_MERCURY_ISA_VERSION
	.align		4
        /*00a0*/ 	.byte	0x03, 0x5f
        /*00a2*/ 	.short	0x0101


	//----- nvinfo : EIATTR_VRC_CTA_INIT_COUNT
	.align		4
        /*00a4*/ 	.byte	0x02, 0x4a
	.zero		1
	.zero		1


	//----- nvinfo : EIATTR_EXIT_INSTR_OFFSETS
	.align		4
        /*00a8*/ 	.byte	0x04, 0x1c
        /*00aa*/ 	.short	(.L_73 - .L_72)


	//   ....[0]....
.L_72:
        /*00ac*/ 	.word	0x000000c0


	//   ....[1]....
        /*00b0*/ 	.word	0x00000780


	//----- nvinfo : EIATTR_CRS_STACK_SIZE
	.align		4
.L_73:
        /*00b4*/ 	.byte	0x04, 0x1e
        /*00b6*/ 	.short	(.L_75 - .L_74)
.L_74:
        /*00b8*/ 	.word	0x00000000


	//----- nvinfo : EIATTR_CBANK_PARAM_SIZE
	.align		4
.L_75:
        /*00bc*/ 	.byte	0x03, 0x19
        /*00be*/ 	.short	0x0030


	//----- nvinfo : EIATTR_PARAM_CBANK
	.align		4
        /*00c0*/ 	.byte	0x04, 0x0a
        /*00c2*/ 	.short	(.L_77 - .L_76)
	.align		4
.L_76:
        /*00c4*/ 	.word	index@(.nv.constant0.CUDA_depthwise_conv2d_chw_k3_perregion)
        /*00c8*/ 	.short	0x0380
        /*00ca*/ 	.short	0x0030


	//----- nvinfo : EIATTR_SW_WAR
	.align		4
.L_77:
        /*00cc*/ 	.byte	0x04, 0x36
        /*00ce*/ 	.short	(.L_79 - .L_78)
.L_78:
        /*00d0*/ 	.word	0x00000008
.L_79:


//--------------------- .nv.info.CUDA_spatial_scatter_hwc --------------------------
	.section	.nv.info.CUDA_spatial_scatter_hwc,"",@"SHT_CUDA_INFO"
	.sectionflags	@""
	.align	4


	//----- nvinfo : EIATTR_CUDA_API_VERSION
	.align		4
        /*0000*/ 	.byte	0x04, 0x37
        /*0002*/ 	.short	(.L_81 - .L_80)
.L_80:
        /*0004*/ 	.word	0x00000082


	//----- nvinfo : EIATTR_KPARAM_INFO
	.align		4
.L_81:
        /*0008*/ 	.byte	0x04, 0x17
        /*000a*/ 	.short	(.L_83 - .L_82)
.L_82:
        /*000c*/ 	.word	0x00000000
        /*0010*/ 	.short	0x0006
        /*0012*/ 	.short	0x0024
        /*0014*/ 	.byte	0x00, 0xf0, 0x11, 0x00


	//----- nvinfo : EIATTR_KPARAM_INFO
	.align		4
.L_83:
        /*0018*/ 	.byte	0x04, 0x17
        /*001a*/ 	.short	(.L_85 - .L_84)
.L_84:
        /*001c*/ 	.word	0x00000000
        /*0020*/ 	.short	0x0005
        /*0022*/ 	.short	0x0020
        /*0024*/ 	.byte	0x00, 0xf0, 0x11, 0x00


	//----- nvinfo : EIATTR_KPARAM_INFO
	.align		4
.L_85:
        /*0028*/ 	.byte	0x04, 0x17
        /*002a*/ 	.short	(.L_87 - .L_86)
.L_86:
        /*002c*/ 	.word	0x00000000
        /*0030*/ 	.short	0x0004
        /*0032*/ 	.short	0x001c
        /*0034*/ 	.byte	0x00, 0xf0, 0x11, 0x00


	//----- nvinfo : EIATTR_KPARAM_INFO
	.align		4
.L_87:
        /*0038*/ 	.byte	0x04, 0x17
        /*003a*/ 	.short	(.L_89 - .L_88)
.L_88:
        /*003c*/ 	.word	0x00000000
        /*0040*/ 	.short	0x0003
        /*0042*/ 	.short	0x0018
        /*0044*/ 	.byte	0x00, 0xf0, 0x11, 0x00


	//----- nvinfo : EIATTR_KPARAM_INFO
	.align		4
.L_89:
        /*0048*/ 	.byte	0x04, 0x17
        /*004a*/ 	.short	(.L_91 - .L_90)
.L_90:
        /*004c*/ 	.word	0x00000000
        /*0050*/ 	.short	0x0002
        /*0052*/ 	.short	0x0010
        /*0054*/ 	.byte	0x00, 0xf5, 0x21, 0x00


	//----- nvinfo : EIATTR_KPARAM_INFO
	.align		4
.L_91:
        /*0058*/ 	.byte	0x04, 0x17
        /*005a*/ 	.short	(.L_93 - .L_92)
.L_92:
        /*005c*/ 	.word	0x00000000
        /*0060*/ 	.short	0x0001
        /*0062*/ 	.short	0x0008
        /*0064*/ 	.byte	0x00, 0xf5, 0x21, 0x00


	//----- nvinfo : EIATTR_KPARAM_INFO
	.align		4
.L_93:
        /*0068*/ 	.byte	0x04, 0x17
        /*006a*/ 	.short	(.L_95 - .L_94)
.L_94:
        /*006c*/ 	.word	0x00000000
        /*0070*/ 	.short	0x0000
        /*0072*/ 	.short	0x0000
        /*0074*/ 	.byte	0x00, 0xf5, 0x21, 0x00


	//----- nvinfo : EIATTR_SPARSE_MMA_MASK
	.align		4
.L_95:
        /*0078*/ 	.byte	0x03, 0x50
        /*007a*/ 	.short	0x0000


	//----- nvinfo : EIATTR_MAXREG_COUNT
	.align		4
        /*007c*/ 	.byte	0x03, 0x1b
        /*007e*/ 	.short	0x00ff


	//----- nvinfo : EIATTR_MERCURY_ISA_VERSION
	.align		4
        /*0080*/ 	.byte	0x03, 0x5f
        /*0082*/ 	.short	0x0101


	//----- nvinfo : EIATTR_VRC_CTA_INIT_COUNT
	.align		4
        /*0084*/ 	.byte	0x02, 0x4a
	.zero		1
	.zero		1


	//----- nvinfo : EIATTR_EXIT_INSTR_OFFSETS
	.align		4
        /*0088*/ 	.byte	0x04, 0x1c
        /*008a*/ 	.short	(.L_97 - .L_96)


	//   ....[0]....
.L_96:
        /*008c*/ 	.word	0x00000100


	//----- nvinfo : EIATTR_CBANK_PARAM_SIZE
	.align		4
.L_97:
        /*0090*/ 	.byte	0x03, 0x19
        /*0092*/ 	.short	0x0028


	//----- nvinfo : EIATTR_PARAM_CBANK
	.align		4
        /*0094*/ 	.byte	0x04, 0x0a
        /*0096*/ 	.short	(.L_99 - .L_98)
	.align		4
.L_98:
        /*0098*/ 	.word	index@(.nv.constant0.CUDA_spatial_scatter_hwc)
        /*009c*/ 	.short	0x0380
        /*009e*/ 	.short	0x0028


	//----- nvinfo : EIATTR_SW_WAR
	.align		4
.L_99:
        /*00a0*/ 	.byte	0x04, 0x36
        /*00a2*/ 	.short	(.L_101 - .L_100)
.L_100:
        /*00a4*/ 	.word	0x00000008
.L_101:


//--------------------- .nv.info.CUDA_spatial_gather_hwc --------------------------
	.section	.nv.info.CUDA_spatial_gather_hwc,"",@"SHT_CUDA_INFO"
	.sectionflags	@""
	.align	4


	//----- nvinfo : EIATTR_CUDA_API_VERSION
	.align		4
        /*0000*/ 	.byte	0x04, 0x37
        /*0002*/ 	.short	(.L_103 - .L_102)
.L_102:
        /*0004*/ 	.word	0x00000082


	//----- nvinfo : EIATTR_KPARAM_INFO
	.align		4
.L_103:
        /*0008*/ 	.byte	0x04, 0x17
        /*000a*/ 	.short	(.L_105 - .L_104)
.L_104:
        /*000c*/ 	.word	0x00000000
        /*0010*/ 	.short	0x0006
        /*0012*/ 	.short	0x0024
        /*0014*/ 	.byte	0x00, 0xf0, 0x11, 0x00


	//----- nvinfo : EIATTR_KPARAM_INFO
	.align		4
.L_105:
        /*0018*/ 	.byte	0x04, 0x17
        /*001a*/ 	.short	(.L_107 - .L_106)
.L_106:
        /*001c*/ 	.word	0x00000000
        /*0020*/ 	.short	0x0005
        /*0022*/ 	.short	0x0020
        /*0024*/ 	.byte	0x00, 0xf0, 0x11, 0x00


	//----- nvinfo : EIATTR_KPARAM_INFO
	.align		4
.L_107:
        /*0028*/ 	.byte	0x04, 0x17
        /*002a*/ 	.short	(.L_109 - .L_108)
.L_108:
        /*002c*/ 	.word	0x00000000
        /*0030*/ 	.short	0x0004
        /*0032*/ 	.short	0x001c
        /*0034*/ 	.byte	0x00, 0xf0, 0x11, 0x00


	//----- nvinfo : EIATTR_KPARAM_INFO
	.align		4
.L_109:
        /*0038*/ 	.byte	0x04, 0x17
        /*003a*/ 	.short	(.L_111 - .L_110)
.L_110:
        /*003c*/ 	.word	0x00000000
        /*0040*/ 	.short	0x0003
        /*0042*/ 	.short	0x0018
        /*0044*/ 	.byte	0x00, 0xf0, 0x11, 0x00


	//----- nvinfo : EIATTR_KPARAM_INFO
	.align		4
.L_111:
        /*0048*/ 	.byte	0x04, 0x17
        /*004a*/ 	.short	(.L_113 - .L_112)
.L_112:
        /*004c*/ 	.word	0x00000000
        /*0050*/ 	.short	0x0002
        /*0052*/ 	.short	0x0010
        /*0054*/ 	.byte	0x00, 0xf5, 0x21, 0x00


	//----- nvinfo : EIATTR_KPARAM_INFO
	.align		4
.L_113:
        /*0058*/ 	.byte	0x04, 0x17
        /*005a*/ 	.short	(.L_115 - .L_114)
.L_114:
        /*005c*/ 	.word	0x00000000
        /*0060*/ 	.short	0x0001
        /*0062*/ 	.short	0x0008
        /*0064*/ 	.byte	0x00, 0xf5, 0x21, 0x00


	//----- nvinfo : EIATTR_KPARAM_INFO
	.align		4
.L_115:
        /*0068*/ 	.byte	0x04, 0x17
        /*006a*/ 	.short	(.L_117 - .L_116)
.L_116:
        /*006c*/ 	.word	0x00000000
        /*0070*/ 	.short	0x0000
        /*0072*/ 	.short	0x0000
        /*0074*/ 	.byte	0x00, 0xf5, 0x21, 0x00


	//----- nvinfo : EIATTR_SPARSE_MMA_MASK
	.align		4
.L_117:
        /*0078*/ 	.byte	0x03, 0x50
        /*007a*/ 	.short	0x0000


	//----- nvinfo : EIATTR_MAXREG_COUNT
	.align		4
        /*007c*/ 	.byte	0x03, 0x1b
        /*007e*/ 	.short	0x00ff


	//----- nvinfo : EIATTR_MERCURY_ISA_VERSION
	.align		4
        /*0080*/ 	.byte	0x03, 0x5f
        /*0082*/ 	.short	0x0101


	//----- nvinfo : EIATTR_VRC_CTA_INIT_COUNT
	.align		4
        /*0084*/ 	.byte	0x02, 0x4a
	.zero		1
	.zero		1


	//----- nvinfo : EIATTR_EXIT_INSTR_OFFSETS
	.align		4
        /*0088*/ 	.byte	0x04, 0x1c
        /*008a*/ 	.short	(.L_119 - .L_118)


	//   ....[0]....
.L_118:
        /*008c*/ 	.word	0x00000100


	//----- nvinfo : EIATTR_CBANK_PARAM_SIZE
	.align		4
.L_119:
        /*0090*/ 	.byte	0x03, 0x19
        /*0092*/ 	.short	0x0028


	//----- nvinfo : EIATTR_PARAM_CBANK
	.align		4
        /*0094*/ 	.byte	0x04, 0x0a
        /*0096*/ 	.short	(.L_121 - .L_120)
	.align		4
.L_120:
        /*0098*/ 	.word	index@(.nv.constant0.CUDA_spatial_gather_hwc)
        /*009c*/ 	.short	0x0380
        /*009e*/ 	.short	0x0028


	//----- nvinfo : EIATTR_SW_WAR
	.align		4
.L_121:
        /*00a0*/ 	.byte	0x04, 0x36
        /*00a2*/ 	.short	(.L_123 - .L_122)
.L_122:
        /*00a4*/ 	.word	0x00000008
.L_123:


//--------------------- .nv.callgraph             --------------------------
	.section	.nv.callgraph,"",@"SHT_CUDA_CALLGRAPH"
	.align	4
	.sectionentsize	8
	.align		4
        /*0000*/ 	.word	0x00000000
	.align		4
        /*0004*/ 	.word	0xffffffff
	.align		4
        /*0008*/ 	.word	0x00000000
	.align		4
        /*000c*/ 	.word	0xfffffffe
	.align		4
        /*0010*/ 	.word	0x00000000
	.align		4
        /*0014*/ 	.word	0xfffffffd
	.align		4
        /*0018*/ 	.word	0x00000000
	.align		4
        /*001c*/ 	.word	0xfffffffc


//--------------------- .text.CUDA_depthwise_conv2d_chw_k3_permap --------------------------
	.section	.text.CUDA_depthwise_conv2d_chw_k3_permap,"ax",@progbits
	.align	128
        .global         CUDA_depthwise_conv2d_chw_k3_permap
        .type           CUDA_depthwise_conv2d_chw_k3_permap,@function
        .size           CUDA_depthwise_conv2d_chw_k3_permap,(.L_x_18 - CUDA_depthwise_conv2d_chw_k3_permap)
        .other          CUDA_depthwise_conv2d_chw_k3_permap,@"STO_CUDA_ENTRY STV_DEFAULT"
CUDA_depthwise_conv2d_chw_k3_permap:
.text.CUDA_depthwise_conv2d_chw_k3_permap:
[----:B------:R-:W-:Y:S08]  /*0000*/  LDC R1, c[0x0][0x37c] ;  /* 0x0000df00ff017b82 */ /* 0x000ff00000000800 */
[----:B------:R-:W0:Y:S02]  /*0010*/  LDC R0, c[0x0][0x3a8] ;  /* 0x0000ea00ff007b82 */ /* 0x000e240000000800 */
[----:B0-----:R-:W-:-:S13]  /*0020*/  ISETP.GE.AND P0, PT, R0, 0x1, PT ;  /* 0x000000010000780c */ /* 0x001fda0003f06270 */
[----:B------:R-:W-:Y:S05]  /*0030*/  @!P0 EXIT ;  /* 0x000000000000894d */ /* 0x000fea0003800000 */
[----:B------:R-:W0:Y:S02]  /*0040*/  LDC R0, c[0x0][0x3ac] ;  /* 0x0000eb00ff007b82 */ /* 0x000e240000000800 */
[----:B0-----:R-:W-:-:S13]  /*0050*/  ISETP.GE.AND P0, PT, R0, 0x1, PT ;  /* 0x000000010000780c */ /* 0x001fda0003f06270 */
[----:B------:R-:W-:Y:S05]  /*0060*/  @!P0 EXIT ;  /* 0x000000000000894d */ /* 0x000fea0003800000 */
[----:B------:R-:W0:Y:S01]  /*0070*/  S2R R29, SR_CTAID.X ;  /* 0x00000000001d7919 */ /* 0x000e220000002500 */
[----:B------:R-:W1:Y:S01]  /*0080*/  S2UR UR6, SR_CTAID.Y ;  /* 0x00000000000679c3 */ /* 0x000e620000002600 */
[----:B------:R-:W2:Y:S01]  /*0090*/  LDCU.64 UR4, c[0x0][0x3a0] ;  /* 0x00007400ff0477ac */ /* 0x000ea20008000a00 */
[----:B------:R-:W3:Y:S01]  /*00a0*/  S2R R6, SR_TID.X ;  /* 0x0000000000067919 */ /* 0x000ee20000002100 */
[----:B------:R-:W4:Y:S05]  /*00b0*/  LDCU UR7, c[0x0][0x360] ;  /* 0x00006c00ff0777ac */ /* 0x000f2a0008000800 */
[----:B------:R-:W1:Y:S01]  /*00c0*/  LDC R0, c[0x0][0x39c] ;  /* 0x0000e700ff007b82 */ /* 0x000e620000000800 */
[----:B------:R-:W0:Y:S07]  /*00d0*/  LDCU.64 UR8, c[0x0][0x358] ;  /* 0x00006b00ff0877ac */ /* 0x000e2e0008000a00 */
[----:B------:R-:W5:Y:S01]  /*00e0*/  LDC.64 R20, c[0x0][0x388] ;  /* 0x0000e200ff147b82 */ /* 0x000f620000000a00 */
[----:B--2---:R-:W-:Y:S01]  /*00f0*/  UIMAD UR4, UR5, UR4, URZ ;  /* 0x00000004050472a4 */ /* 0x004fe2000f8e02ff */
[----:B0-----:R-:W-:-:S02]  /*0100*/  IMAD R3, R29, 0x9, RZ ;  /* 0x000000091d037824 */ /* 0x001fc400078e02ff */
[----:B-1----:R-:W-:-:S04]  /*0110*/  IMAD R29, R0, UR6, R29 ;  /* 0x00000006001d7c24 */ /* 0x002fc8000f8e021d */
[----:B------:R-:W-:Y:S01]  /*0120*/  IMAD R29, R29, UR4, RZ ;  /* 0x000000041d1d7c24 */ /* 0x000fe2000f8e02ff */
[----:B------:R-:W-:Y:S01]  /*0130*/  UMOV UR4, URZ ;  /* 0x000000ff00047c82 */ /* 0x000fe20008000000 */
[----:B---345:R-:W-:-:S07]  /*0140*/  IMAD.WIDE.U32 R20, R3, 0x4, R20 ;  /* 0x0000000403147825 */ /* 0x038fce00078e0014 */
.L_x_9:
[----:B0-----:R-:W0:Y:S01]  /*0150*/  S2R R3, SR_TID.Y ;  /* 0x0000000000037919 */ /* 0x001e220000002200 */
[----:B------:R-:W0:Y:S01]  /*0160*/  LDC R4, c[0x0][0x364] ;  /* 0x0000d900ff047b82 */ /* 0x000e220000000800 */
[----:B------:R-:W1:Y:S01]  /*0170*/  LDCU UR5, c[0x0][0x3a0] ;  /* 0x00007400ff0577ac */ /* 0x000e620008000800 */
[----:B------:R-:W2:Y:S01]  /*0180*/  LDCU UR6, c[0x0][0x3a8] ;  /* 0x00007500ff0677ac */ /* 0x000ea20008000800 */
[----:B0-----:R-:W-:Y:S01]  /*0190*/  IMAD R4, R4, UR4, R3 ;  /* 0x0000000404047c24 */ /* 0x001fe2000f8e0203 */
[----:B------:R-:W-:-:S04]  /*01a0*/  UIADD3 UR4, UPT, UPT, UR4, 0x1, URZ ;  /* 0x0000000104047890 */ /* 0x000fc8000fffe0ff */
[----:B-1----:R-:W-:Y:S01]  /*01b0*/  ISETP.GE.AND P0, PT, R4, UR5, PT ;  /* 0x0000000504007c0c */ /* 0x002fe2000bf06270 */
[----:B--2---:R-:W-:-:S12]  /*01c0*/  UISETP.NE.AND UP0, UPT, UR4, UR6, UPT ;  /* 0x000000060400728c */ /* 0x004fd8000bf05270 */
[----:B------:R-:W-:Y:S05]  /*01d0*/  @P0 EXIT ;  /* 0x000000000000094d */ /* 0x000fea0003800000 */
[----:B------:R-:W0:Y:S01]  /*01e0*/  LDC R8, c[0x0][0x3a4] ;  /* 0x0000e900ff087b82 */ /* 0x000e220000000800 */
[----:B------:R-:W-:Y:S01]  /*01f0*/  VIADD R2, R4, 0x1 ;  /* 0x0000000104027836 */ /* 0x000fe20000000000 */
[----:B------:R-:W-:Y:S01]  /*0200*/  BSSY.RECONVERGENT B0, `(.L_x_0) ;  /* 0x000006c000007945 */ /* 0x000fe20003800200 */
[----:B------:R-:W1:Y:S03]  /*0210*/  LDCU UR6, c[0x0][0x3ac] ;  /* 0x00007580ff0677ac */ /* 0x000e660008000800 */
[----:B------:R-:W-:Y:S01]  /*0220*/  ISETP.GE.AND P0, PT, R2, UR5, PT ;  /* 0x0000000502007c0c */ /* 0x000fe2000bf06270 */
[----:B------:R-:W-:-:S03]  /*0230*/  IMAD.MOV.U32 R2, RZ, RZ, RZ ;  /* 0x000000ffff027224 */ /* 0x000fc600078e00ff */
[C---:B------:R-:W-:Y:S01]  /*0240*/  ISETP.LT.OR P0, PT, R4.reuse, -0x1, P0 ;  /* 0xffffffff0400780c */ /* 0x040fe20000701670 */
[CC--:B0-----:R-:W-:Y:S02]  /*0250*/  IMAD R0, R4.reuse, R8.reuse, -R8 ;  /* 0x0000000804007224 */ /* 0x0c1fe400078e0a08 */
[----:B------:R-:W-:Y:S02]  /*0260*/  IMAD R25, R4, R8, R29 ;  /* 0x0000000804197224 */ /* 0x000fe400078e021d */
[----:B------:R-:W-:Y:S02]  /*0270*/  IMAD.IADD R27, R29, 0x1, R0 ;  /* 0x000000011d1b7824 */ /* 0x000fe400078e0200 */
[----:B------:R-:W-:Y:S01]  /*0280*/  IMAD.IADD R15, R25, 0x1, R8 ;  /* 0x00000001190f7824 */ /* 0x000fe200078e0208 */
[----:B------:R-:W-:Y:S01]  /*0290*/  SHF.R.S32.HI R11, RZ, 0x1f, R25 ;  /* 0x0000001fff0b7819 */ /* 0x000fe20000011419 */
[----:B------:R-:W-:Y:S01]  /*02a0*/  VIADD R17, R27, 0xffffffff ;  /* 0xffffffff1b117836 */ /* 0x000fe20000000000 */
[----:B------:R-:W-:-:S02]  /*02b0*/  SHF.R.S32.HI R7, RZ, 0x1f, R27 ;  /* 0x0000001fff077819 */ /* 0x000fc4000001141b */
[----:B------:R-:W-:Y:S01]  /*02c0*/  SHF.R.S32.HI R9, RZ, 0x1f, R15 ;  /* 0x0000001fff097819 */ /* 0x000fe2000001140f */
[----:B------:R-:W-:-:S04]  /*02d0*/  IMAD.IADD R13, R17, 0x1, R8 ;  /* 0x00000001110d7824 */ /* 0x000fc800078e0208 */
[----:B-1----:R-:W-:-:S07]  /*02e0*/  IMAD.IADD R5, R13, 0x1, R8 ;  /* 0x000000010d057824 */ /* 0x002fce00078e0208 */
.L_x_8:
[----:B0-----:R-:W0:Y:S01]  /*02f0*/  LDC R3, c[0x0][0x3a4] ;  /* 0x0000e900ff037b82 */ /* 0x001e220000000800 */
[----:B------:R-:W-:-:S05]  /*0300*/  IMAD R0, R2, UR7, R6 ;  /* 0x0000000702007c24 */ /* 0x000fca000f8e0206 */
[----:B0-----:R-:W-:-:S13]  /*0310*/  ISETP.GE.AND P1, PT, R0, R3, PT ;  /* 0x000000030000720c */ /* 0x001fda0003f26270 */
[----:B------:R-:W-:Y:S05]  /*0320*/  @P1 BRA `(.L_x_1) ;  /* 0x0000000400641947 */ /* 0x000fea0003800000 */
[C---:B------:R-:W-:Y:S01]  /*0330*/  ISETP.GE.AND P1, PT, R4.reuse, 0x1, PT ;  /* 0x000000010400780c */ /* 0x040fe20003f26270 */
[----:B------:R-:W-:Y:S01]  /*0340*/  BSSY.RECONVERGENT B1, `(.L_x_2) ;  /* 0x000001c000017945 */ /* 0x000fe20003800200 */
[----:B------:R-:W-:Y:S01]  /*0350*/  ISETP.GE.AND P3, PT, R4, RZ, PT ;  /* 0x000000ff0400720c */ /* 0x000fe20003f66270 */
[----:B------:R-:W-:-:S10]  /*0360*/  IMAD.MOV.U32 R8, RZ, RZ, RZ ;  /* 0x000000ffff087224 */ /* 0x000fd400078e00ff */
[----:B------:R-:W-:Y:S05]  /*0370*/  @!P1 BRA `(.L_x_3) ;  /* 0x0000000000609947 */ /* 0x000fea0003800000 */
[C---:B------:R-:W-:Y:S01]  /*0380*/  VIADD R8, R0.reuse, 0x1 ;  /* 0x0000000100087836 */ /* 0x040fe20000000000 */
[----:B------:R-:W0:Y:S01]  /*0390*/  LDC.64 R22, c[0x0][0x380] ;  /* 0x0000e000ff167b82 */ /* 0x000e220000000a00 */
[CC--:B------:R-:W-:Y:S02]  /*03a0*/  ISETP.GT.AND P2, PT, R0.reuse, R3.reuse, PT ;  /* 0x000000030000720c */ /* 0x0c0fe40003f44270 */
[----:B------:R-:W-:Y:S02]  /*03b0*/  ISETP.GE.AND P4, PT, R0, RZ, PT ;  /* 0x000000ff0000720c */ /* 0x000fe40003f86270 */
[----:B------:R-:W-:Y:S01]  /*03c0*/  ISETP.GE.AND P1, PT, R8, R3, PT ;  /* 0x000000030800720c */ /* 0x000fe20003f26270 */
[----:B------:R-:W-:Y:S01]  /*03d0*/  IMAD.IADD R8, R17, 0x1, R0 ;  /* 0x0000000111087824 */ /* 0x000fe200078e0200 */
[C---:B------:R-:W-:Y:S02]  /*03e0*/  ISETP.LT.OR P2, PT, R0.reuse, 0x1, P2 ;  /* 0x000000010000780c */ /* 0x040fe40001741670 */
[----:B------:R-:W-:-:S07]  /*03f0*/  ISETP.LT.OR P1, PT, R0, -0x1, P1 ;  /* 0xffffffff0000780c */ /* 0x000fce0000f21670 */
[----:B------:R-:W2:Y:S06]  /*0400*/  @P4 LDG.E R14, desc[UR8][R20.64+0x4] ;  /* 0x00000408140e4981 */ /* 0x000eac000c1e1900 */
[----:B------:R-:W1:Y:S01]  /*0410*/  @!P1 LDC.64 R18, c[0x0][0x380] ;  /* 0x0000e000ff129b82 */ /* 0x000e620000000a00 */
[----:B------:R-:W-:Y:S01]  /*0420*/  @!P1 IADD3 R10, P5, PT, R27, R0, RZ ;  /* 0x000000001b0a9210 */ /* 0x000fe20007fbe0ff */
[----:B0-----:R-:W-:Y:S01]  /*0430*/  IMAD.WIDE R22, R8, 0x4, R22 ;  /* 0x0000000408167825 */ /* 0x001fe200078e0216 */
[----:B------:R-:W3:Y:S02]  /*0440*/  @!P1 LDG.E R24, desc[UR8][R20.64+0x8] ;  /* 0x0000080814189981 */ /* 0x000ee4000c1e1900 */
[----:B------:R-:W-:-:S02]  /*0450*/  @!P1 LEA.HI.X.SX32 R12, R0, R7, 0x1, P5 ;  /* 0x00000007000c9211 */ /* 0x000fc400028f0eff */
[----:B------:R-:W2:Y:S01]  /*0460*/  @P4 LDG.E R16, desc[UR8][R22.64+0x4] ;  /* 0x0000040816104981 */ /* 0x000ea2000c1e1900 */
[----:B-1----:R-:W-:-:S04]  /*0470*/  @!P1 LEA R18, P5, R10, R18, 0x2 ;  /* 0x000000120a129211 */ /* 0x002fc800078a10ff */
[----:B------:R-:W-:Y:S02]  /*0480*/  @!P1 LEA.HI.X R19, R10, R19, R12, 0x2, P5 ;  /* 0x000000130a139211 */ /* 0x000fe400028f140c */
[----:B------:R-:W4:Y:S04]  /*0490*/  @!P2 LDG.E R10, desc[UR8][R20.64] ;  /* 0x00000008140aa981 */ /* 0x000f28000c1e1900 */
[----:B------:R-:W4:Y:S04]  /*04a0*/  @!P2 LDG.E R12, desc[UR8][R22.64] ;  /* 0x00000008160ca981 */ /* 0x000f28000c1e1900 */
[----:B------:R-:W3:Y:S01]  /*04b0*/  @!P1 LDG.E R19, desc[UR8][R18.64+0x4] ;  /* 0x0000040812139981 */ /* 0x000ee2000c1e1900 */
[----:B------:R-:W-:-:S02]  /*04c0*/  IMAD.MOV.U32 R8, RZ, RZ, RZ ;  /* 0x000000ffff087224 */ /* 0x000fc400078e00ff */
[----:B----4-:R-:W-:-:S04]  /*04d0*/  @!P2 FFMA R8, R10, R12, RZ ;  /* 0x0000000c0a08a223 */ /* 0x010fc800000000ff */
[----:B--2---:R-:W-:-:S04]  /*04e0*/  @P4 FFMA R8, R14, R16, R8 ;  /* 0x000000100e084223 */ /* 0x004fc80000000008 */
[----:B---3--:R-:W-:-:S07]  /*04f0*/  @!P1 FFMA R8, R24, R19, R8 ;  /* 0x0000001318089223 */ /* 0x008fce0000000008 */
.L_x_3:
[----:B------:R-:W-:Y:S05]  /*0500*/  BSYNC.RECONVERGENT B1 ;  /* 0x0000000000017941 */ /* 0x000fea0003800200 */
.L_x_2:
[----:B------:R-:W-:Y:S04]  /*0510*/  BSSY.RECONVERGENT B1, `(.L_x_4) ;  /* 0x0000019000017945 */ /* 0x000fe80003800200 */
        /* <DEDUP_REMOVED lines=8> */
[----:B------:R-:W-:-:S13]  /*05a0*/  ISETP.LT.OR P1, PT, R0, -0x1, P1 ;  /* 0xffffffff0000780c */ /* 0x000fda0000f21670 */
[----:B------:R-:W1:Y:S01]  /*05b0*/  @!P1 LDC.64 R18, c[0x0][0x380] ;  /* 0x0000e000ff129b82 */ /* 0x000e620000000a00 */
[----:B------:R-:W-:Y:S01]  /*05c0*/  @!P1 IADD3 R12, P3, PT, R25, R0, RZ ;  /* 0x00000000190c9210 */ /* 0x000fe20007f7e0ff */
[----:B0-----:R-:W-:Y:S01]  /*05d0*/  IMAD.WIDE R22, R10, 0x4, R22 ;  /* 0x000000040a167825 */ /* 0x001fe200078e0216 */
[----:B------:R-:W2:Y:S02]  /*05e0*/  @!P1 LDG.E R24, desc[UR8][R20.64+0x14] ;  /* 0x0000140814189981 */ /* 0x000ea4000c1e1900 */
[----:B------:R-:W-:Y:S02]  /*05f0*/  @!P1 LEA.HI.X.SX32 R14, R0, R11, 0x1, P3 ;  /* 0x0000000b000e9211 */ /* 0x000fe400018f0eff */
[----:B------:R-:W3:Y:S04]  /*0600*/  @!P2 LDG.E R10, desc[UR8][R20.64+0xc] ;  /* 0x00000c08140aa981 */ /* 0x000ee8000c1e1900 */
[----:B------:R-:W4:Y:S01]  /*0610*/  @P5 LDG.E R16, desc[UR8][R22.64+0x4] ;  /* 0x0000040816105981 */ /* 0x000f22000c1e1900 */
[----:B-1----:R-:W-:-:S04]  /*0620*/  @!P1 LEA R18, P4, R12, R18, 0x2 ;  /* 0x000000120c129211 */ /* 0x002fc800078810ff */
[----:B------:R-:W-:Y:S02]  /*0630*/  @!P1 LEA.HI.X R19, R12, R19, R14, 0x2, P4 ;  /* 0x000000130c139211 */ /* 0x000fe400020f140e */
[----:B------:R-:W3:Y:S04]  /*0640*/  @!P2 LDG.E R12, desc[UR8][R22.64] ;  /* 0x00000008160ca981 */ /* 0x000ee8000c1e1900 */
[----:B------:R-:W4:Y:S04]  /*0650*/  @P5 LDG.E R14, desc[UR8][R20.64+0x10] ;  /* 0x00001008140e5981 */ /* 0x000f28000c1e1900 */
[----:B------:R-:W2:Y:S01]  /*0660*/  @!P1 LDG.E R19, desc[UR8][R18.64+0x4] ;  /* 0x0000040812139981 */ /* 0x000ea2000c1e1900 */
[----:B---3--:R-:W-:-:S04]  /*0670*/  @!P2 FFMA R8, R10, R12, R8 ;  /* 0x0000000c0a08a223 */ /* 0x008fc80000000008 */
[----:B----4-:R-:W-:-:S04]  /*0680*/  @P5 FFMA R8, R14, R16, R8 ;  /* 0x000000100e085223 */ /* 0x010fc80000000008 */
[----:B--2---:R-:W-:-:S07]  /*0690*/  @!P1 FFMA R8, R24, R19, R8 ;  /* 0x0000001318089223 */ /* 0x004fce0000000008 */
.L_x_5:
[----:B------:R-:W-:Y:S05]  /*06a0*/  BSYNC.RECONVERGENT B1 ;  /* 0x0000000000017941 */ /* 0x000fea0003800200 */
.L_x_4:
[----:B------:R-:W-:Y:S04]  /*06b0*/  BSSY.RECONVERGENT B1, `(.L_x_6) ;  /* 0x0000019000017945 */ /* 0x000fe80003800200 */
[----:B------:R-:W-:Y:S05]  /*06c0*/  @P0 BRA `(.L_x_7) ;  /* 0x00000000005c0947 */ /* 0x000fea0003800000 */
        /* <DEDUP_REMOVED lines=23> */
.L_x_7:
[----:B------:R-:W-:Y:S05]  /*0840*/  BSYNC.RECONVERGENT B1 ;  /* 0x0000000000017941 */ /* 0x000fea0003800200 */
.L_x_6:
[----:B------:R-:W0:Y:S01]  /*0850*/  LDC.64 R18, c[0x0][0x390] ;  /* 0x0000e400ff127b82 */ /* 0x000e220000000a00 */
[----:B------:R-:W-:Y:S02]  /*0860*/  IMAD.IADD R3, R25, 0x1, R0 ;  /* 0x0000000119037824 */ /* 0x000fe400078e0200 */
[----:B------:R-:W-:-:S05]  /*0870*/  VIADD R2, R2, 0x1 ;  /* 0x0000000102027836 */ /* 0x000fca0000000000 */
[----:B------:R-:W-:Y:S01]  /*0880*/  ISETP.NE.AND P1, PT, R2, UR6, PT ;  /* 0x0000000602007c0c */ /* 0x000fe2000bf25270 */
[----:B0-----:R-:W-:-:S05]  /*0890*/  IMAD.WIDE R18, R3, 0x4, R18 ;  /* 0x0000000403127825 */ /* 0x001fca00078e0212 */
[----:B------:R0:W-:Y:S07]  /*08a0*/  STG.E desc[UR8][R18.64], R8 ;  /* 0x0000000812007986 */ /* 0x0001ee000c101908 */
[----:B------:R-:W-:Y:S05]  /*08b0*/  @P1 BRA `(.L_x_8) ;  /* 0xfffffff8008c1947 */ /* 0x000fea000383ffff */
.L_x_1:
[----:B------:R-:W-:Y:S05]  /*08c0*/  BSYNC.RECONVERGENT B0 ;  /* 0x0000000000007941 */ /* 0x000fea0003800200 */
.L_x_0:
[----:B------:R-:W-:Y:S05]  /*08d0*/  BRA.U UP0, `(.L_x_9) ;  /* 0xfffffff9001c7547 */ /* 0x000fea000b83ffff */
[----:B------:R-:W-:Y:S05]  /*08e0*/  EXIT ;  /* 0x000000000000794d */ /* 0x000fea0003800000 */
.L_x_10:
[----:B------:R-:W-:-:S00]  /*08f0*/  BRA `(.L_x_10) ;  /* 0xfffffffc00fc7947 */ /* 0x000fc0000383ffff */
[----:B------:R-:W-:-:S00]  /*0900*/  NOP ;  /* 0x0000000000007918 */ /* 0x000fc00000000000 */
[----:B------:R-:W-:-:S00]  /*0910*/  NOP ;  /* 0x0000000000007918 */ /* 0x000fc00000000000 */
[----:B------:R-:W-:-:S00]  /*0920*/  NOP ;  /* 0x0000000000007918 */ /* 0x000fc00000000000 */
[----:B------:R-:W-:-:S00]  /*0930*/  NOP ;  /* 0x0000000000007918 */ /* 0x000fc00000000000 */
[----:B------:R-:W-:-:S00]  /*0940*/  NOP ;  /* 0x0000000000007918 */ /* 0x000fc00000000000 */
[----:B------:R-:W-:-:S00]  /*0950*/  NOP ;  /* 0x0000000000007918 */ /* 0x000fc00000000000 */
[----:B------:R-:W-:-:S00]  /*0960*/  NOP ;  /* 0x0000000000007918 */ /* 0x000fc00000000000 */
[----:B------:R-:W-:-:S00]  /*0970*/  NOP ;  /* 0x0000000000007918 */ /* 0x000fc00000000000 */
.L_x_18:


//--------------------- .text.CUDA_depthwise_conv2d_chw_k3_perregion --------------------------
	.section	.text.CUDA_depthwise_conv2d_chw_k3_perregion,"ax",@progbits
	.align	128
        .global         CUDA_depthwise_conv2d_chw_k3_perregion
        .type           CUDA_depthwise_conv2d_chw_k3_perregion,@function
        .size           CUDA_depthwise_conv2d_chw_k3_perregion,(.L_x_19 - CUDA_depthwise_conv2d_chw_k3_perregion)
        .other          CUDA_depthwise_conv2d_chw_k3_perregion,@"STO_CUDA_ENTRY STV_DEFAULT"
CUDA_depthwise_conv2d_chw_k3_perregion:
.text.CUDA_depthwise_conv2d_chw_k3_perregion:
[----:B------:R-:W-:Y:S01]  /*0000*/  LDC R1, c[0x0][0x37c] ;  /* 0x0000df00ff017b82 */ /* 0x000fe20000000800 */
[----:B------:R-:W0:Y:S07]  /*0010*/  S2R R5, SR_TID.Y ;  /* 0x0000000000057919 */ /* 0x000e2e0000002200 */
[----:B------:R-:W1:Y:S01]  /*0020*/  LDC R10, c[0x0][0x360] ;  /* 0x0000d800ff0a7b82 */ /* 0x000e620000000800 */
[----:B------:R-:W2:Y:S01]  /*0030*/  LDCU.64 UR6, c[0x0][0x3a0] ;  /* 0x00007400ff0677ac */ /* 0x000ea20008000a00 */
[----:B------:R-:W1:Y:S06]  /*0040*/  S2R R3, SR_TID.X ;  /* 0x0000000000037919 */ /* 0x000e6c0000002100 */
[----:B------:R-:W0:Y:S08]  /*0050*/  S2UR UR5, SR_CTAID.Y ;  /* 0x00000000000579c3 */ /* 0x000e300000002600 */
[----:B------:R-:W0:Y:S08]  /*0060*/  LDC R0, c[0x0][0x364] ;  /* 0x0000d900ff007b82 */ /* 0x000e300000000800 */
[----:B------:R-:W1:Y:S01]  /*0070*/  S2UR UR4, SR_CTAID.X ;  /* 0x00000000000479c3 */ /* 0x000e620000002500 */
[----:B0-----:R-:W-:-:S05]  /*0080*/  IMAD R0, R0, UR5, R5 ;  /* 0x0000000500007c24 */ /* 0x001fca000f8e0205 */
[----:B--2---:R-:W-:Y:S01]  /*0090*/  ISETP.GE.AND P0, PT, R0, UR6, PT ;  /* 0x0000000600007c0c */ /* 0x004fe2000bf06270 */
[----:B-1----:R-:W-:-:S05]  /*00a0*/  IMAD R10, R10, UR4, R3 ;  /* 0x000000040a0a7c24 */ /* 0x002fca000f8e0203 */
[----:B------:R-:W-:-:S13]  /*00b0*/  ISETP.GE.OR P0, PT, R10, UR7, P0 ;  /* 0x000000070a007c0c */ /* 0x000fda0008706670 */
[----:B------:R-:W-:Y:S05]  /*00c0*/  @P0 EXIT ;  /* 0x000000000000094d */ /* 0x000fea0003800000 */
[----:B------:R-:W0:Y:S01]  /*00d0*/  LDCU UR8, c[0x0][0x39c] ;  /* 0x00007380ff0877ac */ /* 0x000e220008000800 */
[----:B------:R-:W1:Y:S01]  /*00e0*/  S2R R8, SR_CTAID.Z ;  /* 0x0000000000087919 */ /* 0x000e620000002700 */
[----:B------:R-:W-:Y:S01]  /*00f0*/  ISETP.GE.AND P3, PT, R10, RZ, PT ;  /* 0x000000ff0a00720c */ /* 0x000fe20003f66270 */
[----:B------:R-:W-:Y:S01]  /*0100*/  UIMAD UR4, UR6, UR7, URZ ;  /* 0x00000007060472a4 */ /* 0x000fe2000f8e02ff */
[----:B------:R-:W-:Y:S01]  /*0110*/  SHF.R.S32.HI R11, RZ, 0x1f, R10 ;  /* 0x0000001fff0b7819 */ /* 0x000fe2000001140a */
[----:B------:R-:W2:Y:S01]  /*0120*/  LDCU.64 UR10, c[0x0][0x380] ;  /* 0x00007000ff0a77ac */ /* 0x000ea20008000a00 */
[----:B0-----:R-:W0:Y:S01]  /*0130*/  I2F.U32.RP R4, UR8 ;  /* 0x0000000800047d06 */ /* 0x001e220008209000 */
[----:B------:R-:W-:-:S07]  /*0140*/  ISETP.NE.U32.AND P2, PT, RZ, UR8, PT ;  /* 0x00000008ff007c0c */ /* 0x000fce000bf45070 */
[----:B0-----:R-:W0:Y:S01]  /*0150*/  MUFU.RCP R4, R4 ;  /* 0x0000000400047308 */ /* 0x001e220000001000 */
[----:B-1----:R-:W-:Y:S01]  /*0160*/  IMAD R7, R8, UR4, RZ ;  /* 0x0000000408077c24 */ /* 0x002fe2000f8e02ff */
[----:B------:R-:W1:Y:S03]  /*0170*/  LDCU.64 UR4, c[0x0][0x358] ;  /* 0x00006b00ff0477ac */ /* 0x000e660008000a00 */
[----:B------:R-:W-:-:S04]  /*0180*/  IMAD R13, R0, UR7, R7 ;  /* 0x00000007000d7c24 */ /* 0x000fc8000f8e0207 */
[C---:B------:R-:W-:Y:S01]  /*0190*/  @P3 IMAD.IADD R21, R10.reuse, 0x1, R13 ;  /* 0x000000010a153824 */ /* 0x040fe200078e020d */
[----:B------:R-:W-:-:S04]  /*01a0*/  IADD3 R9, P4, PT, R10, R13, RZ ;  /* 0x0000000d0a097210 */ /* 0x000fc80007f9e0ff */
[----:B------:R-:W-:Y:S01]  /*01b0*/  LEA.HI.X.SX32 R12, R13, R11, 0x1, P4 ;  /* 0x0000000b0d0c7211 */ /* 0x000fe200020f0eff */
[----:B0-----:R-:W-:-:S04]  /*01c0*/  VIADD R2, R4, 0xffffffe ;  /* 0x0ffffffe04027836 */ /* 0x001fc80000000000 */
[----:B------:R0:W3:Y:S02]  /*01d0*/  F2I.FTZ.U32.TRUNC.NTZ R3, R2 ;  /* 0x0000000200037305 */ /* 0x0000e4000021f000 */
[----:B0-----:R-:W-:Y:S02]  /*01e0*/  IMAD.MOV.U32 R2, RZ, RZ, RZ ;  /* 0x000000ffff027224 */ /* 0x001fe400078e00ff */
[----:B---3--:R-:W-:-:S04]  /*01f0*/  IMAD.MOV R5, RZ, RZ, -R3 ;  /* 0x000000ffff057224 */ /* 0x008fc800078e0a03 */
[----:B------:R-:W-:-:S04]  /*0200*/  IMAD R5, R5, UR8, RZ ;  /* 0x0000000805057c24 */ /* 0x000fc8000f8e02ff */
[----:B------:R-:W-:Y:S02]  /*0210*/  IMAD.HI.U32 R3, R3, R5, R2 ;  /* 0x0000000503037227 */ /* 0x000fe400078e0002 */
[----:B------:R-:W0:Y:S04]  /*0220*/  @P3 LDC.64 R4, c[0x0][0x380] ;  /* 0x0000e000ff043b82 */ /* 0x000e280000000a00 */
[----:B------:R-:W-:-:S05]  /*0230*/  IMAD.HI.U32 R3, R3, R8, RZ ;  /* 0x0000000803037227 */ /* 0x000fca00078e00ff */
[----:B------:R-:W-:-:S05]  /*0240*/  IADD3 R3, PT, PT, -R3, RZ, RZ ;  /* 0x000000ff03037210 */ /* 0x000fca0007ffe1ff */
[----:B------:R-:W-:Y:S02]  /*0250*/  IMAD R6, R3, UR8, R8 ;  /* 0x0000000803067c24 */ /* 0x000fe4000f8e0208 */
[----:B------:R-:W3:Y:S01]  /*0260*/  LDC.64 R2, c[0x0][0x388] ;  /* 0x0000e200ff027b82 */ /* 0x000ee20000000a00 */
[----:B------:R-:W-:Y:S02]  /*0270*/  VIADD R8, R10, 0x1 ;  /* 0x000000010a087836 */ /* 0x000fe40000000000 */
[----:B------:R-:W-:-:S03]  /*0280*/  ISETP.GE.U32.AND P0, PT, R6, UR8, PT ;  /* 0x0000000806007c0c */ /* 0x000fc6000bf06070 */
[----:B------:R-:W-:Y:S02]  /*0290*/  ISETP.GE.AND P1, PT, R8, UR7, PT ;  /* 0x0000000708007c0c */ /* 0x000fe4000bf26270 */
[----:B--2---:R-:W-:Y:S01]  /*02a0*/  LEA R8, P4, R9, UR10, 0x2 ;  /* 0x0000000a09087c11 */ /* 0x004fe2000f8810ff */
[----:B0-----:R-:W-:Y:S01]  /*02b0*/  @P3 IMAD.WIDE R20, R21, 0x4, R4 ;  /* 0x0000000415143825 */ /* 0x001fe200078e0204 */
[----:B------:R-:W-:Y:S01]  /*02c0*/  ISETP.LT.OR P1, PT, R10, -0x1, P1 ;  /* 0xffffffff0a00780c */ /* 0x000fe20000f21670 */
[----:B------:R-:W0:Y:S01]  /*02d0*/  LDC.64 R4, c[0x0][0x390] ;  /* 0x0000e400ff047b82 */ /* 0x000e220000000a00 */
[----:B------:R-:W-:-:S03]  /*02e0*/  LEA.HI.X R9, R9, UR11, R12, 0x2, P4 ;  /* 0x0000000b09097c11 */ /* 0x000fc6000a0f140c */
[----:B-1----:R1:W5:Y:S01]  /*02f0*/  @P3 LDG.E R21, desc[UR4][R20.64] ;  /* 0x0000000414153981 */ /* 0x002362000c1e1900 */
[----:B------:R-:W-:Y:S01]  /*0300*/  @P0 VIADD R6, R6, -UR8 ;  /* 0x8000000806060c36 */ /* 0x000fe20008000000 */
[----:B------:R-:W-:-:S04]  /*0310*/  ISETP.GT.AND P0, PT, R10, UR7, PT ;  /* 0x000000070a007c0c */ /* 0x000fc8000bf04270 */
[----:B------:R-:W-:Y:S02]  /*0320*/  ISETP.GE.U32.AND P5, PT, R6, UR8, PT ;  /* 0x0000000806007c0c */ /* 0x000fe4000bfa6070 */
[----:B------:R-:W-:Y:S01]  /*0330*/  ISETP.LT.OR P0, PT, R10, 0x1, P0 ;  /* 0x000000010a00780c */ /* 0x000fe20000701670 */
[----:B------:R1:W5:Y:S10]  /*0340*/  @!P1 LDG.E R17, desc[UR4][R8.64+0x4] ;  /* 0x0000040408119981 */ /* 0x000374000c1e1900 */
[----:B------:R-:W-:-:S02]  /*0350*/  @P5 IADD3 R6, PT, PT, R6, -UR8, RZ ;  /* 0x8000000806065c10 */ /* 0x000fc4000fffe0ff */
[----:B------:R-:W-:-:S05]  /*0360*/  @!P2 LOP3.LUT R6, RZ, UR8, RZ, 0x33, !PT ;  /* 0x00000008ff06ac12 */ /* 0x000fca000f8e33ff */
[----:B------:R-:W-:-:S04]  /*0370*/  IMAD R15, R6, 0x9, RZ ;  /* 0x00000009060f7824 */ /* 0x000fc800078e02ff */
[----:B---3--:R-:W-:Y:S02]  /*0380*/  IMAD.WIDE.U32 R2, R15, 0x4, R2 ;  /* 0x000000040f027825 */ /* 0x008fe400078e0002 */
[----:B------:R1:W5:Y:S04]  /*0390*/  @!P0 LDG.E R15, desc[UR4][R8.64+-0x4] ;  /* 0xfffffc04080f8981 */ /* 0x000368000c1e1900 */
[----:B------:R1:W5:Y:S04]  /*03a0*/  @!P0 LDG.E R23, desc[UR4][R2.64+0xc] ;  /* 0x00000c0402178981 */ /* 0x000368000c1e1900 */
[----:B------:R1:W5:Y:S04]  /*03b0*/  @P3 LDG.E R25, desc[UR4][R2.64+0x10] ;  /* 0x0000100402193981 */ /* 0x000368000c1e1900 */
[----:B------:R1:W5:Y:S01]  /*03c0*/  @!P1 LDG.E R19, desc[UR4][R2.64+0x14] ;  /* 0x0000140402139981 */ /* 0x000362000c1e1900 */
[C---:B------:R-:W-:Y:S01]  /*03d0*/  ISETP.NE.AND P2, PT, R0.reuse, RZ, PT ;  /* 0x000000ff0000720c */ /* 0x040fe20003f45270 */
[----:B------:R-:W-:Y:S01]  /*03e0*/  VIADD R6, R0, 0x1 ;  /* 0x0000000100067836 */ /* 0x000fe20000000000 */
[----:B------:R-:W-:Y:S01]  /*03f0*/  BSSY.RECONVERGENT B0, `(.L_x_11) ;  /* 0x000001e000007945 */ /* 0x000fe20003800200 */
[----:B------:R-:W-:-:S03]  /*0400*/  HFMA2 R12, -RZ, RZ, 0, 0 ;  /* 0x00000000ff0c7431 */ /* 0x000fc600000001ff */
[----:B------:R-:W-:-:S07]  /*0410*/  ISETP.GE.U32.AND P4, PT, R6, UR6, PT ;  /* 0x0000000606007c0c */ /* 0x000fce000bf86070 */
[----:B01----:R-:W-:Y:S06]  /*0420*/  @!P2 BRA `(.L_x_12) ;  /* 0x000000000068a947 */ /* 0x003fec0003800000 */
[----:B------:R-:W-:Y:S01]  /*0430*/  ISETP.GE.AND P5, PT, R10, RZ, PT ;  /* 0x000000ff0a00720c */ /* 0x000fe20003fa6270 */
[----:B------:R-:W0:Y:S01]  /*0440*/  LDCU.64 UR8, c[0x0][0x380] ;  /* 0x00007000ff0877ac */ /* 0x000e220008000a00 */
[----:B------:R-:W-:Y:S01]  /*0450*/  VIADD R0, R0, 0xffffffff ;  /* 0xffffffff00007836 */ /* 0x000fe20000000000 */
[C---:B------:R-:W-:Y:S01]  /*0460*/  ISETP.GT.AND P2, PT, R10.reuse, UR7, PT ;  /* 0x000000070a007c0c */ /* 0x040fe2000bf44270 */
[----:B------:R-:W-:Y:S02]  /*0470*/  VIADD R14, R10, 0x1 ;  /* 0x000000010a0e7836 */ /* 0x000fe40000000000 */
[----:B------:R-:W-:Y:S01]  /*0480*/  IMAD R27, R0, UR7, R7 ;  /* 0x00000007001b7c24 */ /* 0x000fe2000f8e0207 */
[----:B------:R-:W-:-:S04]  /*0490*/  ISETP.LT.OR P2, PT, R10, 0x1, P2 ;  /* 0x000000010a00780c */ /* 0x000fc80001741670 */
[----:B------:R-:W-:Y:S02]  /*04a0*/  SHF.R.S32.HI R7, RZ, 0x1f, R27 ;  /* 0x0000001fff077819 */ /* 0x000fe4000001141b */
[----:B------:R-:W1:Y:S01]  /*04b0*/  @P5 LDC.64 R8, c[0x0][0x380] ;  /* 0x0000e000ff085b82 */ /* 0x000e620000000a00 */
[CC--:B------:R-:W-:Y:S01]  /*04c0*/  IADD3 R0, P6, PT, R10.reuse, R27.reuse, RZ ;  /* 0x0000001b0a007210 */ /* 0x0c0fe20007fde0ff */
[----:B------:R-:W2:Y:S01]  /*04d0*/  @P5 LDG.E R29, desc[UR4][R2.64+0x4] ;  /* 0x00000404021d5981 */ /* 0x000ea2000c1e1900 */
[C---:B------:R-:W-:Y:S02]  /*04e0*/  @P5 IADD3 R27, PT, PT, R10.reuse, R27, RZ ;  /* 0x0000001b0a1b5210 */ /* 0x040fe40007ffe0ff */
[----:B------:R-:W-:Y:S02]  /*04f0*/  LEA.HI.X.SX32 R7, R10, R7, 0x1, P6 ;  /* 0x000000070a077211 */ /* 0x000fe400030f0eff */
[----:B0-----:R-:W-:-:S04]  /*0500*/  LEA R6, P6, R0, UR8, 0x2 ;  /* 0x0000000800067c11 */ /* 0x001fc8000f8c10ff */
[----:B------:R-:W-:Y:S02]  /*0510*/  LEA.HI.X R7, R0, UR9, R7, 0x2, P6 ;  /* 0x0000000900077c11 */ /* 0x000fe4000b0f1407 */
[----:B------:R-:W-:Y:S01]  /*0520*/  ISETP.GE.AND P6, PT, R14, UR7, PT ;  /* 0x000000070e007c0c */ /* 0x000fe2000bfc6270 */
[----:B------:R-:W3:Y:S03]  /*0530*/  @!P2 LDG.E R0, desc[UR4][R2.64] ;  /* 0x000000040200a981 */ /* 0x000ee6000c1e1900 */
[----:B------:R-:W-:Y:S01]  /*0540*/  ISETP.LT.OR P6, PT, R10, -0x1, P6 ;  /* 0xffffffff0a00780c */ /* 0x000fe200037c1670 */
[----:B-1----:R-:W-:Y:S02]  /*0550*/  @P5 IMAD.WIDE R8, R27, 0x4, R8 ;  /* 0x000000041b085825 */ /* 0x002fe400078e0208 */
[----:B------:R-:W3:Y:S04]  /*0560*/  @!P2 LDG.E R27, desc[UR4][R6.64+-0x4] ;  /* 0xfffffc04061ba981 */ /* 0x000ee8000c1e1900 */
[----:B------:R-:W2:Y:S06]  /*0570*/  @P5 LDG.E R8, desc[UR4][R8.64] ;  /* 0x0000000408085981 */ /* 0x000eac000c1e1900 */
[----:B------:R-:W4:Y:S04]  /*0580*/  @!P6 LDG.E R16, desc[UR4][R6.64+0x4] ;  /* 0x000004040610e981 */ /* 0x000f28000c1e1900 */
[----:B------:R-:W4:Y:S01]  /*0590*/  @!P6 LDG.E R14, desc[UR4][R2.64+0x8] ;  /* 0x00000804020ee981 */ /* 0x000f22000c1e1900 */
[----:B---3--:R-:W-:-:S04]  /*05a0*/  @!P2 FFMA R12, R0, R27, RZ ;  /* 0x0000001b000ca223 */ /* 0x008fc800000000ff */
[----:B--2---:R-:W-:-:S04]  /*05b0*/  @P5 FFMA R12, R29, R8, R12 ;  /* 0x000000081d0c5223 */ /* 0x004fc8000000000c */
[----:B----4-:R-:W-:-:S07]  /*05c0*/  @!P6 FFMA R12, R14, R16, R12 ;  /* 0x000000100e0ce223 */ /* 0x010fce000000000c */
.L_x_12:
[----:B------:R-:W-:Y:S05]  /*05d0*/  BSYNC.RECONVERGENT B0 ;  /* 0x0000000000007941 */ /* 0x000fea0003800200 */
.L_x_11:
[----:B-----5:R-:W-:Y:S01]  /*05e0*/  @!P0 FFMA R12, R23, R15, R12 ;  /* 0x0000000f170c8223 */ /* 0x020fe2000000000c */
[----:B------:R-:W-:Y:S01]  /*05f0*/  IMAD.IADD R7, R10, 0x1, R13 ;  /* 0x000000010a077824 */ /* 0x000fe200078e020d */
[----:B------:R-:W-:Y:S02]  /*0600*/  BSSY.RECONVERGENT B0, `(.L_x_13) ;  /* 0x0000016000007945 */ /* 0x000fe40003800200 */
[----:B------:R-:W-:Y:S01]  /*0610*/  @P3 FFMA R12, R25, R21, R12 ;  /* 0x00000015190c3223 */ /* 0x000fe2000000000c */
[----:B------:R-:W-:-:S04]  /*0620*/  IMAD.WIDE R4, R7, 0x4, R4 ;  /* 0x0000000407047825 */ /* 0x000fc800078e0204 */
[----:B------:R-:W-:Y:S01]  /*0630*/  @!P1 FFMA R12, R19, R17, R12 ;  /* 0x00000011130c9223 */ /* 0x000fe2000000000c */
[----:B------:R-:W-:Y:S06]  /*0640*/  @P4 BRA `(.L_x_14) ;  /* 0x0000000000444947 */ /* 0x000fec0003800000 */
[----:B------:R-:W0:Y:S01]  /*0650*/  @P3 LDC.64 R8, c[0x0][0x380] ;  /* 0x0000e000ff083b82 */ /* 0x000e220000000a00 */
[----:B------:R-:W-:Y:S01]  /*0660*/  VIADD R13, R13, UR7 ;  /* 0x000000070d0d7c36 */ /* 0x000fe20008000000 */
[----:B------:R-:W2:Y:S04]  /*0670*/  @!P1 LDG.E R15, desc[UR4][R2.64+0x20] ;  /* 0x00002004020f9981 */ /* 0x000ea8000c1e1900 */
[----:B------:R-:W-:-:S04]  /*0680*/  IADD3 R0, P2, PT, R10, R13, RZ ;  /* 0x0000000d0a007210 */ /* 0x000fc80007f5e0ff */
[----:B------:R-:W-:Y:S02]  /*0690*/  LEA.HI.X.SX32 R11, R13, R11, 0x1, P2 ;  /* 0x0000000b0d0b7211 */ /* 0x000fe400010f0eff */
[----:B------:R-:W-:Y:S02]  /*06a0*/  LEA R6, P2, R0, UR10, 0x2 ;  /* 0x0000000a00067c11 */ /* 0x000fe4000f8410ff */
[----:B------:R-:W-:Y:S02]  /*06b0*/  @P3 IADD3 R13, PT, PT, R10, R13, RZ ;  /* 0x0000000d0a0d3210 */ /* 0x000fe40007ffe0ff */
[----:B------:R-:W-:Y:S02]  /*06c0*/  LEA.HI.X R7, R0, UR11, R11, 0x2, P2 ;  /* 0x0000000b00077c11 */ /* 0x000fe400090f140b */
[----:B------:R-:W3:Y:S04]  /*06d0*/  @!P0 LDG.E R11, desc[UR4][R2.64+0x18] ;  /* 0x00001804020b8981 */ /* 0x000ee8000c1e1900 */
[----:B------:R-:W3:Y:S01]  /*06e0*/  @!P0 LDG.E R0, desc[UR4][R6.64+-0x4] ;  /* 0xfffffc0406008981 */ /* 0x000ee2000c1e1900 */
[----:B0-----:R-:W-:-:S03]  /*06f0*/  @P3 IMAD.WIDE R8, R13, 0x4, R8 ;  /* 0x000000040d083825 */ /* 0x001fc600078e0208 */
[----:B------:R-:W4:Y:S04]  /*0700*/  @P3 LDG.E R13, desc[UR4][R2.64+0x1c] ;  /* 0x00001c04020d3981 */ /* 0x000f28000c1e1900 */
[----:B------:R-:W4:Y:S04]  /*0710*/  @P3 LDG.E R8, desc[UR4][R8.64] ;  /* 0x0000000408083981 */ /* 0x000f28000c1e1900 */
[----:B------:R-:W2:Y:S01]  /*0720*/  @!P1 LDG.E R10, desc[UR4][R6.64+0x4] ;  /* 0x00000404060a9981 */ /* 0x000ea2000c1e1900 */
[----:B---3--:R-:W-:-:S04]  /*0730*/  @!P0 FFMA R12, R11, R0, R12 ;  /* 0x000000000b0c8223 */ /* 0x008fc8000000000c */
[----:B----4-:R-:W-:-:S04]  /*0740*/  @P3 FFMA R12, R13, R8, R12 ;  /* 0x000000080d0c3223 */ /* 0x010fc8000000000c */
[----:B--2---:R-:W-:-:S07]  /*0750*/  @!P1 FFMA R12, R15, R10, R12 ;  /* 0x0000000a0f0c9223 */ /* 0x004fce000000000c */
.L_x_14:
[----:B------:R-:W-:Y:S05]  /*0760*/  BSYNC.RECONVERGENT B0 ;  /* 0x0000000000007941 */ /* 0x000fea0003800200 */
.L_x_13:
[----:B------:R-:W-:Y:S01]  /*0770*/  STG.E desc[UR4][R4.64], R12 ;  /* 0x0000000c04007986 */ /* 0x000fe2000c101904 */
[----:B------:R-:W-:Y:S05]  /*0780*/  EXIT ;  /* 0x000000000000794d */ /* 0x000fea0003800000 */
.L_x_15:
        /* <DEDUP_REMOVED lines=15> */
.L_x_19:


//--------------------- .text.CUDA_spatial_scatter_hwc --------------------------
	.section	.text.CUDA_spatial_scatter_hwc,"ax",@progbits
	.align	128
        .global         CUDA_spatial_scatter_hwc
        .type           CUDA_spatial_scatter_hwc,@function
        .size           CUDA_spatial_scatter_hwc,(.L_x_20 - CUDA_spatial_scatter_hwc)
        .other          CUDA_spatial_scatter_hwc,@"STO_CUDA_ENTRY STV_DEFAULT"
CUDA_spatial_scatter_hwc:
.text.CUDA_spatial_scatter_hwc:
[----:B------:R-:W-:Y:S01]  /*0000*/  LDC R1, c[0x0][0x37c] ;  /* 0x0000df00ff017b82 */ /* 0x000fe20000000800 */
[----:B------:R-:W0:Y:S07]  /*0010*/  S2R R7, SR_CTAID.X ;  /* 0x0000000000077919 */ /* 0x000e2e0000002500 */
[----:B------:R-:W0:Y:S01]  /*0020*/  LDC.64 R2, c[0x0][0x390] ;  /* 0x0000e400ff027b82 */ /* 0x000e220000000a00 */
[----:B------:R-:W1:Y:S01]  /*0030*/  LDCU UR6, c[0x0][0x398] ;  /* 0x00007300ff0677ac */ /* 0x000e620008000800 */
[----:B------:R-:W2:Y:S06]  /*0040*/  LDCU.64 UR4, c[0x0][0x358] ;  /* 0x00006b00ff0477ac */ /* 0x000eac0008000a00 */
[----:B------:R-:W3:Y:S01]  /*0050*/  LDC.64 R4, c[0x0][0x380] ;  /* 0x0000e000ff047b82 */ /* 0x000ee20000000a00 */
[----:B0-----:R-:W-:-:S04]  /*0060*/  IMAD.WIDE.U32 R2, R7, 0x4, R2 ;  /* 0x0000000407027825 */ /* 0x001fc800078e0002 */
[----:B-1----:R-:W-:Y:S02]  /*0070*/  IMAD R7, R7, UR6, RZ ;  /* 0x0000000607077c24 */ /* 0x002fe4000f8e02ff */
[----:B--2---:R-:W2:Y:S02]  /*0080*/  LDG.E R2, desc[UR4][R2.64] ;  /* 0x0000000402027981 */ /* 0x004ea4000c1e1900 */
[----:B---3--:R-:W-:Y:S01]  /*0090*/  IMAD.WIDE R4, R7, 0x4, R4 ;  /* 0x0000000407047825 */ /* 0x008fe200078e0204 */
[----:B------:R-:W2:Y:S01]  /*00a0*/  S2R R9, SR_TID.X ;  /* 0x0000000000097919 */ /* 0x000ea20000002100 */
[----:B------:R-:W0:Y:S04]  /*00b0*/  LDC.64 R6, c[0x0][0x388] ;  /* 0x0000e200ff067b82 */ /* 0x000e280000000a00 */
[----:B------:R-:W3:Y:S01]  /*00c0*/  LDG.E R5, desc[UR4][R4.64] ;  /* 0x0000000404057981 */ /* 0x000ee2000c1e1900 */
[----:B--2---:R-:W-:-:S04]  /*00d0*/  IMAD R9, R2, UR6, R9 ;  /* 0x0000000602097c24 */ /* 0x004fc8000f8e0209 */
[----:B0-----:R-:W-:-:S05]  /*00e0*/  IMAD.WIDE R6, R9, 0x4, R6 ;  /* 0x0000000409067825 */ /* 0x001fca00078e0206 */
[----:B---3--:R-:W-:Y:S01]  /*00f0*/  STG.E desc[UR4][R6.64], R5 ;  /* 0x0000000506007986 */ /* 0x008fe2000c101904 */
[----:B------:R-:W-:Y:S05]  /*0100*/  EXIT ;  /* 0x000000000000794d */ /* 0x000fea0003800000 */
.L_x_16:
        /* <DEDUP_REMOVED lines=15> */
.L_x_20:


//--------------------- .text.CUDA_spatial_gather_hwc --------------------------
	.section	.text.CUDA_spatial_gather_hwc,"ax",@progbits
	.align	128
        .global         CUDA_spatial_gather_hwc
        .type           CUDA_spatial_gather_hwc,@function
        .size           CUDA_spatial_gather_hwc,(.L_x_21 - CUDA_spatial_gather_hwc)
        .other          CUDA_spatial_gather_hwc,@"STO_CUDA_ENTRY STV_DEFAULT"
CUDA_spatial_gather_hwc:
.text.CUDA_spatial_gather_hwc:
[----:B------:R-:W-:Y:S01]  /*0000*/  LDC R1, c[0x0][0x37c] ;  /* 0x0000df00ff017b82 */ /* 0x000fe20000000800 */
[----:B------:R-:W0:Y:S07]  /*0010*/  S2R R9, SR_CTAID.X ;  /* 0x0000000000097919 */ /* 0x000e2e0000002500 */
[----:B------:R-:W0:Y:S01]  /*0020*/  LDC.64 R2, c[0x0][0x390] ;  /* 0x0000e400ff027b82 */ /* 0x000e220000000a00 */
[----:B------:R-:W1:Y:S01]  /*0030*/  LDCU.64 UR4, c[0x0][0x358] ;  /* 0x00006b00ff0477ac */ /* 0x000e620008000a00 */
[----:B------:R-:W2:Y:S01]  /*0040*/  S2R R0, SR_TID.X ;  /* 0x0000000000007919 */ /* 0x000ea20000002100 */
[----:B------:R-:W2:Y:S05]  /*0050*/  LDCU UR6, c[0x0][0x398] ;  /* 0x00007300ff0677ac */ /* 0x000eaa0008000800 */
[----:B------:R-:W3:Y:S01]  /*0060*/  LDC.64 R4, c[0x0][0x388] ;  /* 0x0000e200ff047b82 */ /* 0x000ee20000000a00 */
[----:B0-----:R-:W-:-:S06]  /*0070*/  IMAD.WIDE.U32 R2, R9, 0x4, R2 ;  /* 0x0000000409027825 */ /* 0x001fcc00078e0002 */
[----:B-1----:R-:W2:Y:S02]  /*0080*/  LDG.E R2, desc[UR4][R2.64] ;  /* 0x0000000402027981 */ /* 0x002ea4000c1e1900 */
[----:B--2---:R-:W-:-:S04]  /*0090*/  IMAD R7, R2, UR6, R0 ;  /* 0x0000000602077c24 */ /* 0x004fc8000f8e0200 */
[----:B---3--:R-:W-:Y:S02]  /*00a0*/  IMAD.WIDE R4, R7, 0x4, R4 ;  /* 0x0000000407047825 */ /* 0x008fe400078e0204 */
[----:B------:R-:W0:Y:S04]  /*00b0*/  LDC.64 R6, c[0x0][0x380] ;  /* 0x0000e000ff067b82 */ /* 0x000e280000000a00 */
[----:B------:R-:W2:Y:S01]  /*00c0*/  LDG.E R5, desc[UR4][R4.64] ;  /* 0x0000000404057981 */ /* 0x000ea2000c1e1900 */
[----:B------:R-:W-:-:S04]  /*00d0*/  IMAD R9, R9, UR6, R0 ;  /* 0x0000000609097c24 */ /* 0x000fc8000f8e0200 */
[----:B0-----:R-:W-:-:S05]  /*00e0*/  IMAD.WIDE R6, R9, 0x4, R6 ;  /* 0x0000000409067825 */ /* 0x001fca00078e0206 */
[----:B--2---:R-:W-:Y:S01]  /*00f0*/  STG.E desc[UR4][R6.64], R5 ;  /* 0x0000000506007986 */ /* 0x004fe2000c101904 */
[----:B------:R-:W-:Y:S05]  /*0100*/  EXIT ;  /* 0x000000000000794d */ /* 0x000fea0003800000 */
.L_x_17:
        /* <DEDUP_REMOVED lines=15> */
.L_x_21:


//--------------------- .nv.shared.reserved.0     --------------------------
	.section	.nv.shared.reserved.0,"aw",@nobits
	.weak		__nv_reservedSMEM_offset_0_alias
	.size		__nv_reservedSMEM_offset_0_alias, 0, 64
	.other		__nv_reservedSMEM_offset_0_alias,@"STO_CUDA_RESERVED_SHARED STV_DEFAULT"
__nv_reservedSMEM_offset_0_alias:
	.zero		0
	.zero		64


//--------------------- .nv.constant0.CUDA_depthwise_conv2d_chw_k3_permap --------------------------
	.section	.nv.constant0.CUDA_depthwise_conv2d_chw_k3_permap,"a",@progbits
	.sectionflags	@""
	.align	4
.nv.constant0.CUDA_depthwise_conv2d_chw_k3_permap:
	.zero		944


//--------------------- .nv.constant0.CUDA_depthwise_conv2d_chw_k3_perregion --------------------------
	.section	.nv.constant0.CUDA_depthwise_conv2d_chw_k3_perregion,"a",@progbits
	.sectionflags	@""
	.align	4
.nv.constant0.CUDA_depthwise_conv2d_chw_k3_perregion:
	.zero		944


//--------------------- .nv.constant0.CUDA_spatial_scatter_hwc --------------------------
	.section	.nv.constant0.CUDA_spatial_scatter_hwc,"a",@progbits
	.sectionflags	@""
	.align	4
.nv.constant0.CUDA_spatial_scatter_hwc:
	.zero		936


//--------------------- .nv.constant0.CUDA_spatial_gather_hwc --------------------------
	.section	.nv.constant0.CUDA_spatial_gather_hwc,"a",@progbits
	.sectionflags	@""
	.align	4
.nv.constant0.CUDA_spatial_gather_hwc:
	.zero		936


//--------------------- SYMBOLS --------------------------

	.type		.nv.reservedSmem.offset0,@object
	.size		.nv.reservedSmem.offset0,0x4
